//
// Generated by NVIDIA NVVM Compiler
//
// Compiler Build ID: CL-36424714
// Cuda compilation tools, release 13.0, V13.0.88
// Based on NVVM 20.0.0
//

.version 9.0
.target sm_100
.address_size 64

	// .globl	_Z9matdot_ipPfS_iii
// _ZZ9NormalizePfiiE7measure has been demoted
// _ZZ9NormalizePfiiE3sum has been demoted
// _ZZ13Normalize_logPfiiE7measure has been demoted
// _ZZ13Normalize_logPfiiE3sum has been demoted
// _ZZ8SumLog_KPfiiS_E7measure has been demoted
// _ZZ8SumLog_KPfiiS_E3sum has been demoted
// _ZZ23GetMaxFromMeasureMediumPfPiiiE7measure has been demoted
// _ZZ23sampleFromMeasureMediumPfS_PiiiiE7measure has been demoted
// _ZZ23sampleFromMeasureMediumPfS_PiiiiE3sum has been demoted
// _ZZ23sampleFromMeasureMediumPfS_PiiiiE6maxpdf has been demoted
.extern .shared .align 16 .b8 sData[];

.visible .entry _Z9matdot_ipPfS_iii(
	.param .u64 .ptr .align 1 _Z9matdot_ipPfS_iii_param_0,
	.param .u64 .ptr .align 1 _Z9matdot_ipPfS_iii_param_1,
	.param .u32 _Z9matdot_ipPfS_iii_param_2,
	.param .u32 _Z9matdot_ipPfS_iii_param_3,
	.param .u32 _Z9matdot_ipPfS_iii_param_4
)
{
	.reg .pred 	%p<4>;
	.reg .b32 	%r<15>;
	.reg .b32 	%f<4>;
	.reg .b64 	%rd<8>;

	ld.param.u64 	%rd1, [_Z9matdot_ipPfS_iii_param_0];
	ld.param.u64 	%rd2, [_Z9matdot_ipPfS_iii_param_1];
	ld.param.u32 	%r4, [_Z9matdot_ipPfS_iii_param_2];
	ld.param.u32 	%r5, [_Z9matdot_ipPfS_iii_param_3];
	ld.param.u32 	%r3, [_Z9matdot_ipPfS_iii_param_4];
	mov.u32 	%r7, %tid.x;
	mov.u32 	%r8, %tid.y;
	mov.u32 	%r9, %ctaid.x;
	mov.u32 	%r10, %ntid.x;
	mad.lo.s32 	%r1, %r9, %r10, %r7;
	mov.u32 	%r11, %ctaid.y;
	mov.u32 	%r12, %ntid.y;
	mad.lo.s32 	%r13, %r11, %r12, %r8;
	setp.ge.s32 	%p1, %r1, %r4;
	setp.ge.s32 	%p2, %r13, %r5;
	or.pred  	%p3, %p1, %p2;
	@%p3 bra 	$L__BB0_2;
	cvta.to.global.u64 	%rd3, %rd1;
	cvta.to.global.u64 	%rd4, %rd2;
	mad.lo.s32 	%r14, %r3, %r1, %r13;
	mul.wide.s32 	%rd5, %r14, 4;
	add.s64 	%rd6, %rd3, %rd5;
	ld.global.f32 	%f1, [%rd6];
	add.s64 	%rd7, %rd4, %rd5;
	ld.global.f32 	%f2, [%rd7];
	bar.sync 	0;
	mul.f32 	%f3, %f1, %f2;
	st.global.f32 	[%rd6], %f3;
$L__BB0_2:
	bar.sync 	0;
	ret;

}
	// .globl	_Z26Matrix_dot_row_inplace_byCPfPjS_iii
.visible .entry _Z26Matrix_dot_row_inplace_byCPfPjS_iii(
	.param .u64 .ptr .align 1 _Z26Matrix_dot_row_inplace_byCPfPjS_iii_param_0,
	.param .u64 .ptr .align 1 _Z26Matrix_dot_row_inplace_byCPfPjS_iii_param_1,
	.param .u64 .ptr .align 1 _Z26Matrix_dot_row_inplace_byCPfPjS_iii_param_2,
	.param .u32 _Z26Matrix_dot_row_inplace_byCPfPjS_iii_param_3,
	.param .u32 _Z26Matrix_dot_row_inplace_byCPfPjS_iii_param_4,
	.param .u32 _Z26Matrix_dot_row_inplace_byCPfPjS_iii_param_5
)
{
	.reg .pred 	%p<2>;
	.reg .b32 	%r<14>;
	.reg .b32 	%f<4>;
	.reg .b64 	%rd<13>;

	ld.param.u64 	%rd1, [_Z26Matrix_dot_row_inplace_byCPfPjS_iii_param_0];
	ld.param.u64 	%rd2, [_Z26Matrix_dot_row_inplace_byCPfPjS_iii_param_1];
	ld.param.u64 	%rd3, [_Z26Matrix_dot_row_inplace_byCPfPjS_iii_param_2];
	ld.param.u32 	%r3, [_Z26Matrix_dot_row_inplace_byCPfPjS_iii_param_3];
	ld.param.u32 	%r2, [_Z26Matrix_dot_row_inplace_byCPfPjS_iii_param_4];
	mov.u32 	%r4, %ctaid.y;
	mov.u32 	%r5, %tid.y;
	mov.u32 	%r6, %ntid.y;
	mad.lo.s32 	%r1, %r4, %r6, %r5;
	setp.ge.s32 	%p1, %r1, %r3;
	@%p1 bra 	$L__BB1_2;
	mov.u32 	%r7, %ntid.x;
	mov.u32 	%r8, %ctaid.x;
	mov.u32 	%r9, %tid.x;
	mad.lo.s32 	%r10, %r8, %r7, %r9;
	cvta.to.global.u64 	%rd4, %rd2;
	cvta.to.global.u64 	%rd5, %rd3;
	cvta.to.global.u64 	%rd6, %rd1;
	mul.wide.u32 	%rd7, %r1, 4;
	add.s64 	%rd8, %rd4, %rd7;
	ld.global.u32 	%r11, [%rd8];
	bar.sync 	0;
	mad.lo.s32 	%r12, %r11, %r2, %r10;
	mul.wide.u32 	%rd9, %r12, 4;
	add.s64 	%rd10, %rd5, %rd9;
	ld.global.f32 	%f1, [%rd10];
	mad.lo.s32 	%r13, %r2, %r1, %r10;
	mul.wide.s32 	%rd11, %r13, 4;
	add.s64 	%rd12, %rd6, %rd11;
	ld.global.f32 	%f2, [%rd12];
	mul.f32 	%f3, %f1, %f2;
	bar.sync 	0;
	st.global.f32 	[%rd12], %f3;
	bar.sync 	0;
$L__BB1_2:
	ret;

}
	// .globl	_Z9NormalizePfii
.visible .entry _Z9NormalizePfii(
	.param .u64 .ptr .align 1 _Z9NormalizePfii_param_0,
	.param .u32 _Z9NormalizePfii_param_1,
	.param .u32 _Z9NormalizePfii_param_2
)
{
	.reg .pred 	%p<29>;
	.reg .b32 	%r<78>;
	.reg .b32 	%f<95>;
	.reg .b64 	%rd<14>;
	// demoted variable
	.shared .align 4 .b8 _ZZ9NormalizePfiiE7measure[2048];
	// demoted variable
	.shared .align 4 .b8 _ZZ9NormalizePfiiE3sum[128];
	ld.param.u64 	%rd3, [_Z9NormalizePfii_param_0];
	ld.param.u32 	%r28, [_Z9NormalizePfii_param_2];
	cvta.to.global.u64 	%rd1, %rd3;
	mov.u32 	%r1, %tid.x;
	mov.u32 	%r2, %tid.y;
	and.b32  	%r29, %r28, 15;
	setp.eq.s32 	%p1, %r29, 0;
	mov.u32 	%r69, %r28;
	@%p1 bra 	$L__BB2_2;
	shr.s32 	%r30, %r28, 31;
	shr.u32 	%r31, %r30, 28;
	add.s32 	%r32, %r28, %r31;
	and.b32  	%r33, %r32, -16;
	add.s32 	%r69, %r33, 16;
$L__BB2_2:
	setp.ne.s32 	%p2, %r1, 0;
	shl.b32 	%r34, %r2, 2;
	mov.u32 	%r35, _ZZ9NormalizePfiiE3sum;
	add.s32 	%r5, %r35, %r34;
	@%p2 bra 	$L__BB2_4;
	mov.b32 	%r36, 0;
	st.shared.u32 	[%r5], %r36;
$L__BB2_4:
	setp.lt.s32 	%p3, %r28, 1;
	@%p3 bra 	$L__BB2_51;
	mov.u32 	%r38, %ctaid.x;
	shl.b32 	%r39, %r38, 5;
	add.s32 	%r40, %r39, %r2;
	mad.lo.s32 	%r6, %r69, %r40, %r1;
	shl.b32 	%r41, %r2, 6;
	mov.u32 	%r42, _ZZ9NormalizePfiiE7measure;
	add.s32 	%r7, %r42, %r41;
	shl.b32 	%r43, %r1, 2;
	add.s32 	%r8, %r7, %r43;
	mov.b32 	%r71, 7;
	mov.u32 	%r70, %r6;
$L__BB2_6:
	mov.u32 	%r14, %r71;
	setp.ne.s32 	%p4, %r1, 0;
	mul.wide.s32 	%rd4, %r70, 4;
	add.s64 	%rd5, %rd1, %rd4;
	ld.global.f32 	%f1, [%rd5];
	st.shared.f32 	[%r8], %f1;
	bar.sync 	0;
	@%p4 bra 	$L__BB2_39;
	add.s32 	%r44, %r14, -7;
	setp.ge.s32 	%p5, %r44, %r28;
	@%p5 bra 	$L__BB2_9;
	ld.shared.f32 	%f2, [%r7];
	ld.shared.f32 	%f3, [%r5];
	add.f32 	%f4, %f2, %f3;
	st.shared.f32 	[%r5], %f4;
$L__BB2_9:
	add.s32 	%r45, %r14, -6;
	setp.ge.s32 	%p6, %r45, %r28;
	@%p6 bra 	$L__BB2_11;
	ld.shared.f32 	%f5, [%r7+4];
	ld.shared.f32 	%f6, [%r5];
	add.f32 	%f7, %f5, %f6;
	st.shared.f32 	[%r5], %f7;
$L__BB2_11:
	add.s32 	%r46, %r14, -5;
	setp.ge.s32 	%p7, %r46, %r28;
	@%p7 bra 	$L__BB2_13;
	ld.shared.f32 	%f8, [%r7+8];
	ld.shared.f32 	%f9, [%r5];
	add.f32 	%f10, %f8, %f9;
	st.shared.f32 	[%r5], %f10;
$L__BB2_13:
	add.s32 	%r47, %r14, -4;
	setp.ge.s32 	%p8, %r47, %r28;
	@%p8 bra 	$L__BB2_15;
	ld.shared.f32 	%f11, [%r7+12];
	ld.shared.f32 	%f12, [%r5];
	add.f32 	%f13, %f11, %f12;
	st.shared.f32 	[%r5], %f13;
$L__BB2_15:
	add.s32 	%r48, %r14, -3;
	setp.ge.s32 	%p9, %r48, %r28;
	@%p9 bra 	$L__BB2_17;
	ld.shared.f32 	%f14, [%r7+16];
	ld.shared.f32 	%f15, [%r5];
	add.f32 	%f16, %f14, %f15;
	st.shared.f32 	[%r5], %f16;
$L__BB2_17:
	add.s32 	%r49, %r14, -2;
	setp.ge.s32 	%p10, %r49, %r28;
	@%p10 bra 	$L__BB2_19;
	ld.shared.f32 	%f17, [%r7+20];
	ld.shared.f32 	%f18, [%r5];
	add.f32 	%f19, %f17, %f18;
	st.shared.f32 	[%r5], %f19;
$L__BB2_19:
	add.s32 	%r50, %r14, -1;
	setp.ge.s32 	%p11, %r50, %r28;
	@%p11 bra 	$L__BB2_21;
	ld.shared.f32 	%f20, [%r7+24];
	ld.shared.f32 	%f21, [%r5];
	add.f32 	%f22, %f20, %f21;
	st.shared.f32 	[%r5], %f22;
$L__BB2_21:
	setp.ge.s32 	%p12, %r14, %r28;
	@%p12 bra 	$L__BB2_23;
	ld.shared.f32 	%f23, [%r7+28];
	ld.shared.f32 	%f24, [%r5];
	add.f32 	%f25, %f23, %f24;
	st.shared.f32 	[%r5], %f25;
$L__BB2_23:
	add.s32 	%r51, %r14, 1;
	setp.ge.s32 	%p13, %r51, %r28;
	@%p13 bra 	$L__BB2_25;
	ld.shared.f32 	%f26, [%r7+32];
	ld.shared.f32 	%f27, [%r5];
	add.f32 	%f28, %f26, %f27;
	st.shared.f32 	[%r5], %f28;
$L__BB2_25:
	add.s32 	%r52, %r14, 2;
	setp.ge.s32 	%p14, %r52, %r28;
	@%p14 bra 	$L__BB2_27;
	ld.shared.f32 	%f29, [%r7+36];
	ld.shared.f32 	%f30, [%r5];
	add.f32 	%f31, %f29, %f30;
	st.shared.f32 	[%r5], %f31;
$L__BB2_27:
	add.s32 	%r53, %r14, 3;
	setp.ge.s32 	%p15, %r53, %r28;
	@%p15 bra 	$L__BB2_29;
	ld.shared.f32 	%f32, [%r7+40];
	ld.shared.f32 	%f33, [%r5];
	add.f32 	%f34, %f32, %f33;
	st.shared.f32 	[%r5], %f34;
$L__BB2_29:
	add.s32 	%r54, %r14, 4;
	setp.ge.s32 	%p16, %r54, %r28;
	@%p16 bra 	$L__BB2_31;
	ld.shared.f32 	%f35, [%r7+44];
	ld.shared.f32 	%f36, [%r5];
	add.f32 	%f37, %f35, %f36;
	st.shared.f32 	[%r5], %f37;
$L__BB2_31:
	add.s32 	%r55, %r14, 5;
	setp.ge.s32 	%p17, %r55, %r28;
	@%p17 bra 	$L__BB2_33;
	ld.shared.f32 	%f38, [%r7+48];
	ld.shared.f32 	%f39, [%r5];
	add.f32 	%f40, %f38, %f39;
	st.shared.f32 	[%r5], %f40;
$L__BB2_33:
	add.s32 	%r56, %r14, 6;
	setp.ge.s32 	%p18, %r56, %r28;
	@%p18 bra 	$L__BB2_35;
	ld.shared.f32 	%f41, [%r7+52];
	ld.shared.f32 	%f42, [%r5];
	add.f32 	%f43, %f41, %f42;
	st.shared.f32 	[%r5], %f43;
$L__BB2_35:
	add.s32 	%r57, %r14, 7;
	setp.ge.s32 	%p19, %r57, %r28;
	@%p19 bra 	$L__BB2_37;
	ld.shared.f32 	%f44, [%r7+56];
	ld.shared.f32 	%f45, [%r5];
	add.f32 	%f46, %f44, %f45;
	st.shared.f32 	[%r5], %f46;
$L__BB2_37:
	add.s32 	%r58, %r14, 8;
	setp.ge.s32 	%p20, %r58, %r28;
	@%p20 bra 	$L__BB2_39;
	ld.shared.f32 	%f47, [%r7+60];
	ld.shared.f32 	%f48, [%r5];
	add.f32 	%f49, %f47, %f48;
	st.shared.f32 	[%r5], %f49;
$L__BB2_39:
	bar.sync 	0;
	add.s32 	%r71, %r14, 16;
	add.s32 	%r59, %r14, 9;
	add.s32 	%r70, %r70, 16;
	setp.lt.s32 	%p21, %r59, %r28;
	@%p21 bra 	$L__BB2_6;
	add.s32 	%r9, %r28, -1;
	shr.u32 	%r61, %r9, 4;
	add.s32 	%r10, %r61, 1;
	and.b32  	%r11, %r10, 7;
	setp.lt.u32 	%p22, %r28, 113;
	mov.b32 	%r75, 0;
	@%p22 bra 	$L__BB2_43;
	and.b32  	%r63, %r10, 536870904;
	neg.s32 	%r73, %r63;
	add.s64 	%rd2, %rd1, 256;
	mov.b32 	%r75, 0;
	mov.u32 	%r72, %r6;
$L__BB2_42:
	.pragma "nounroll";
	mul.wide.s32 	%rd6, %r72, 4;
	add.s64 	%rd7, %rd2, %rd6;
	ld.global.f32 	%f50, [%rd7+-256];
	bar.sync 	0;
	ld.shared.f32 	%f51, [%r5];
	div.rn.f32 	%f52, %f50, %f51;
	st.global.f32 	[%rd7+-256], %f52;
	bar.sync 	0;
	ld.global.f32 	%f53, [%rd7+-192];
	bar.sync 	0;
	ld.shared.f32 	%f54, [%r5];
	div.rn.f32 	%f55, %f53, %f54;
	st.global.f32 	[%rd7+-192], %f55;
	bar.sync 	0;
	ld.global.f32 	%f56, [%rd7+-128];
	bar.sync 	0;
	ld.shared.f32 	%f57, [%r5];
	div.rn.f32 	%f58, %f56, %f57;
	st.global.f32 	[%rd7+-128], %f58;
	bar.sync 	0;
	ld.global.f32 	%f59, [%rd7+-64];
	bar.sync 	0;
	ld.shared.f32 	%f60, [%r5];
	div.rn.f32 	%f61, %f59, %f60;
	st.global.f32 	[%rd7+-64], %f61;
	bar.sync 	0;
	ld.global.f32 	%f62, [%rd7];
	bar.sync 	0;
	ld.shared.f32 	%f63, [%r5];
	div.rn.f32 	%f64, %f62, %f63;
	st.global.f32 	[%rd7], %f64;
	bar.sync 	0;
	ld.global.f32 	%f65, [%rd7+64];
	bar.sync 	0;
	ld.shared.f32 	%f66, [%r5];
	div.rn.f32 	%f67, %f65, %f66;
	st.global.f32 	[%rd7+64], %f67;
	bar.sync 	0;
	ld.global.f32 	%f68, [%rd7+128];
	bar.sync 	0;
	ld.shared.f32 	%f69, [%r5];
	div.rn.f32 	%f70, %f68, %f69;
	st.global.f32 	[%rd7+128], %f70;
	bar.sync 	0;
	ld.global.f32 	%f71, [%rd7+192];
	bar.sync 	0;
	ld.shared.f32 	%f72, [%r5];
	div.rn.f32 	%f73, %f71, %f72;
	st.global.f32 	[%rd7+192], %f73;
	bar.sync 	0;
	add.s32 	%r75, %r75, 128;
	add.s32 	%r73, %r73, 8;
	add.s32 	%r72, %r72, 128;
	setp.ne.s32 	%p23, %r73, 0;
	@%p23 bra 	$L__BB2_42;
$L__BB2_43:
	setp.eq.s32 	%p24, %r11, 0;
	@%p24 bra 	$L__BB2_51;
	setp.lt.u32 	%p25, %r11, 4;
	@%p25 bra 	$L__BB2_46;
	add.s32 	%r64, %r6, %r75;
	mul.wide.s32 	%rd8, %r64, 4;
	add.s64 	%rd9, %rd1, %rd8;
	ld.global.f32 	%f74, [%rd9];
	bar.sync 	0;
	ld.shared.f32 	%f75, [%r5];
	div.rn.f32 	%f76, %f74, %f75;
	st.global.f32 	[%rd9], %f76;
	bar.sync 	0;
	ld.global.f32 	%f77, [%rd9+64];
	bar.sync 	0;
	ld.shared.f32 	%f78, [%r5];
	div.rn.f32 	%f79, %f77, %f78;
	st.global.f32 	[%rd9+64], %f79;
	bar.sync 	0;
	ld.global.f32 	%f80, [%rd9+128];
	bar.sync 	0;
	ld.shared.f32 	%f81, [%r5];
	div.rn.f32 	%f82, %f80, %f81;
	st.global.f32 	[%rd9+128], %f82;
	bar.sync 	0;
	ld.global.f32 	%f83, [%rd9+192];
	bar.sync 	0;
	ld.shared.f32 	%f84, [%r5];
	div.rn.f32 	%f85, %f83, %f84;
	st.global.f32 	[%rd9+192], %f85;
	bar.sync 	0;
	add.s32 	%r75, %r75, 64;
$L__BB2_46:
	and.b32  	%r65, %r10, 3;
	setp.eq.s32 	%p26, %r65, 0;
	@%p26 bra 	$L__BB2_51;
	setp.eq.s32 	%p27, %r65, 1;
	@%p27 bra 	$L__BB2_49;
	add.s32 	%r66, %r6, %r75;
	mul.wide.s32 	%rd10, %r66, 4;
	add.s64 	%rd11, %rd1, %rd10;
	ld.global.f32 	%f86, [%rd11];
	bar.sync 	0;
	ld.shared.f32 	%f87, [%r5];
	div.rn.f32 	%f88, %f86, %f87;
	st.global.f32 	[%rd11], %f88;
	bar.sync 	0;
	ld.global.f32 	%f89, [%rd11+64];
	bar.sync 	0;
	ld.shared.f32 	%f90, [%r5];
	div.rn.f32 	%f91, %f89, %f90;
	st.global.f32 	[%rd11+64], %f91;
	bar.sync 	0;
	add.s32 	%r75, %r75, 32;
$L__BB2_49:
	and.b32  	%r67, %r9, 16;
	setp.ne.s32 	%p28, %r67, 0;
	@%p28 bra 	$L__BB2_51;
	add.s32 	%r68, %r6, %r75;
	mul.wide.s32 	%rd12, %r68, 4;
	add.s64 	%rd13, %rd1, %rd12;
	ld.global.f32 	%f92, [%rd13];
	bar.sync 	0;
	ld.shared.f32 	%f93, [%r5];
	div.rn.f32 	%f94, %f92, %f93;
	st.global.f32 	[%rd13], %f94;
	bar.sync 	0;
$L__BB2_51:
	ret;

}
	// .globl	_Z13Normalize_logPfii
.visible .entry _Z13Normalize_logPfii(
	.param .u64 .ptr .align 1 _Z13Normalize_logPfii_param_0,
	.param .u32 _Z13Normalize_logPfii_param_1,
	.param .u32 _Z13Normalize_logPfii_param_2
)
{
	.reg .pred 	%p<48>;
	.reg .b32 	%r<101>;
	.reg .b32 	%f<218>;
	.reg .b64 	%rd<12>;
	// demoted variable
	.shared .align 4 .b8 _ZZ13Normalize_logPfiiE7measure[2048];
	// demoted variable
	.shared .align 4 .b8 _ZZ13Normalize_logPfiiE3sum[128];
	ld.param.u64 	%rd3, [_Z13Normalize_logPfii_param_0];
	ld.param.u32 	%r25, [_Z13Normalize_logPfii_param_2];
	cvta.to.global.u64 	%rd1, %rd3;
	mov.u32 	%r1, %tid.x;
	mov.u32 	%r2, %tid.y;
	and.b32  	%r26, %r25, 15;
	setp.eq.s32 	%p1, %r26, 0;
	mov.u32 	%r93, %r25;
	@%p1 bra 	$L__BB3_2;
	shr.s32 	%r27, %r25, 31;
	shr.u32 	%r28, %r27, 28;
	add.s32 	%r29, %r25, %r28;
	and.b32  	%r30, %r29, -16;
	add.s32 	%r93, %r30, 16;
$L__BB3_2:
	setp.ne.s32 	%p2, %r1, 0;
	shl.b32 	%r31, %r2, 2;
	mov.u32 	%r32, _ZZ13Normalize_logPfiiE3sum;
	add.s32 	%r5, %r32, %r31;
	@%p2 bra 	$L__BB3_4;
	mov.b32 	%r33, 0;
	st.shared.u32 	[%r5], %r33;
$L__BB3_4:
	setp.lt.s32 	%p3, %r25, 1;
	@%p3 bra 	$L__BB3_48;
	mov.u32 	%r35, %ctaid.x;
	shl.b32 	%r36, %r35, 5;
	add.s32 	%r37, %r36, %r2;
	mad.lo.s32 	%r6, %r93, %r37, %r1;
	shl.b32 	%r38, %r2, 6;
	mov.u32 	%r39, _ZZ13Normalize_logPfiiE7measure;
	add.s32 	%r7, %r39, %r38;
	shl.b32 	%r40, %r1, 2;
	add.s32 	%r8, %r7, %r40;
	mov.b32 	%r95, 7;
	mov.u32 	%r94, %r6;
$L__BB3_6:
	mov.u32 	%r13, %r95;
	setp.ne.s32 	%p4, %r1, 0;
	mul.wide.s32 	%rd4, %r94, 4;
	add.s64 	%rd5, %rd1, %rd4;
	ld.global.f32 	%f1, [%rd5];
	st.shared.f32 	[%r8], %f1;
	bar.sync 	0;
	@%p4 bra 	$L__BB3_39;
	add.s32 	%r41, %r13, -7;
	setp.ge.s32 	%p5, %r41, %r25;
	@%p5 bra 	$L__BB3_9;
	ld.shared.f32 	%f2, [%r7];
	ld.shared.f32 	%f3, [%r5];
	add.f32 	%f4, %f2, %f3;
	st.shared.f32 	[%r5], %f4;
$L__BB3_9:
	add.s32 	%r42, %r13, -6;
	setp.ge.s32 	%p6, %r42, %r25;
	@%p6 bra 	$L__BB3_11;
	ld.shared.f32 	%f5, [%r7+4];
	ld.shared.f32 	%f6, [%r5];
	add.f32 	%f7, %f5, %f6;
	st.shared.f32 	[%r5], %f7;
$L__BB3_11:
	add.s32 	%r43, %r13, -5;
	setp.ge.s32 	%p7, %r43, %r25;
	@%p7 bra 	$L__BB3_13;
	ld.shared.f32 	%f8, [%r7+8];
	ld.shared.f32 	%f9, [%r5];
	add.f32 	%f10, %f8, %f9;
	st.shared.f32 	[%r5], %f10;
$L__BB3_13:
	add.s32 	%r44, %r13, -4;
	setp.ge.s32 	%p8, %r44, %r25;
	@%p8 bra 	$L__BB3_15;
	ld.shared.f32 	%f11, [%r7+12];
	ld.shared.f32 	%f12, [%r5];
	add.f32 	%f13, %f11, %f12;
	st.shared.f32 	[%r5], %f13;
$L__BB3_15:
	add.s32 	%r45, %r13, -3;
	setp.ge.s32 	%p9, %r45, %r25;
	@%p9 bra 	$L__BB3_17;
	ld.shared.f32 	%f14, [%r7+16];
	ld.shared.f32 	%f15, [%r5];
	add.f32 	%f16, %f14, %f15;
	st.shared.f32 	[%r5], %f16;
$L__BB3_17:
	add.s32 	%r46, %r13, -2;
	setp.ge.s32 	%p10, %r46, %r25;
	@%p10 bra 	$L__BB3_19;
	ld.shared.f32 	%f17, [%r7+20];
	ld.shared.f32 	%f18, [%r5];
	add.f32 	%f19, %f17, %f18;
	st.shared.f32 	[%r5], %f19;
$L__BB3_19:
	add.s32 	%r47, %r13, -1;
	setp.ge.s32 	%p11, %r47, %r25;
	@%p11 bra 	$L__BB3_21;
	ld.shared.f32 	%f20, [%r7+24];
	ld.shared.f32 	%f21, [%r5];
	add.f32 	%f22, %f20, %f21;
	st.shared.f32 	[%r5], %f22;
$L__BB3_21:
	setp.ge.s32 	%p12, %r13, %r25;
	@%p12 bra 	$L__BB3_23;
	ld.shared.f32 	%f23, [%r7+28];
	ld.shared.f32 	%f24, [%r5];
	add.f32 	%f25, %f23, %f24;
	st.shared.f32 	[%r5], %f25;
$L__BB3_23:
	add.s32 	%r48, %r13, 1;
	setp.ge.s32 	%p13, %r48, %r25;
	@%p13 bra 	$L__BB3_25;
	ld.shared.f32 	%f26, [%r7+32];
	ld.shared.f32 	%f27, [%r5];
	add.f32 	%f28, %f26, %f27;
	st.shared.f32 	[%r5], %f28;
$L__BB3_25:
	add.s32 	%r49, %r13, 2;
	setp.ge.s32 	%p14, %r49, %r25;
	@%p14 bra 	$L__BB3_27;
	ld.shared.f32 	%f29, [%r7+36];
	ld.shared.f32 	%f30, [%r5];
	add.f32 	%f31, %f29, %f30;
	st.shared.f32 	[%r5], %f31;
$L__BB3_27:
	add.s32 	%r50, %r13, 3;
	setp.ge.s32 	%p15, %r50, %r25;
	@%p15 bra 	$L__BB3_29;
	ld.shared.f32 	%f32, [%r7+40];
	ld.shared.f32 	%f33, [%r5];
	add.f32 	%f34, %f32, %f33;
	st.shared.f32 	[%r5], %f34;
$L__BB3_29:
	add.s32 	%r51, %r13, 4;
	setp.ge.s32 	%p16, %r51, %r25;
	@%p16 bra 	$L__BB3_31;
	ld.shared.f32 	%f35, [%r7+44];
	ld.shared.f32 	%f36, [%r5];
	add.f32 	%f37, %f35, %f36;
	st.shared.f32 	[%r5], %f37;
$L__BB3_31:
	add.s32 	%r52, %r13, 5;
	setp.ge.s32 	%p17, %r52, %r25;
	@%p17 bra 	$L__BB3_33;
	ld.shared.f32 	%f38, [%r7+48];
	ld.shared.f32 	%f39, [%r5];
	add.f32 	%f40, %f38, %f39;
	st.shared.f32 	[%r5], %f40;
$L__BB3_33:
	add.s32 	%r53, %r13, 6;
	setp.ge.s32 	%p18, %r53, %r25;
	@%p18 bra 	$L__BB3_35;
	ld.shared.f32 	%f41, [%r7+52];
	ld.shared.f32 	%f42, [%r5];
	add.f32 	%f43, %f41, %f42;
	st.shared.f32 	[%r5], %f43;
$L__BB3_35:
	add.s32 	%r54, %r13, 7;
	setp.ge.s32 	%p19, %r54, %r25;
	@%p19 bra 	$L__BB3_37;
	ld.shared.f32 	%f44, [%r7+56];
	ld.shared.f32 	%f45, [%r5];
	add.f32 	%f46, %f44, %f45;
	st.shared.f32 	[%r5], %f46;
$L__BB3_37:
	add.s32 	%r55, %r13, 8;
	setp.ge.s32 	%p20, %r55, %r25;
	@%p20 bra 	$L__BB3_39;
	ld.shared.f32 	%f47, [%r7+60];
	ld.shared.f32 	%f48, [%r5];
	add.f32 	%f49, %f47, %f48;
	st.shared.f32 	[%r5], %f49;
$L__BB3_39:
	bar.sync 	0;
	add.s32 	%r95, %r13, 16;
	add.s32 	%r56, %r13, 9;
	add.s32 	%r94, %r94, 16;
	setp.lt.s32 	%p21, %r56, %r25;
	@%p21 bra 	$L__BB3_6;
	add.s32 	%r9, %r25, -1;
	shr.u32 	%r58, %r9, 4;
	add.s32 	%r10, %r58, 1;
	setp.lt.u32 	%p22, %r25, 49;
	mov.b32 	%r99, 0;
	@%p22 bra 	$L__BB3_43;
	add.s64 	%rd2, %rd1, 128;
	and.b32  	%r60, %r10, 536870908;
	neg.s32 	%r96, %r60;
	mov.b32 	%r99, 0;
	mov.u32 	%r97, %r6;
$L__BB3_42:
	.pragma "nounroll";
	mul.wide.s32 	%rd6, %r97, 4;
	add.s64 	%rd7, %rd2, %rd6;
	ld.global.f32 	%f50, [%rd7+-128];
	bar.sync 	0;
	ld.shared.f32 	%f51, [%r5];
	div.rn.f32 	%f52, %f50, %f51;
	setp.lt.f32 	%p23, %f52, 0f00800000;
	mul.f32 	%f53, %f52, 0f4B000000;
	selp.f32 	%f54, %f53, %f52, %p23;
	selp.f32 	%f55, 0fC1B80000, 0f00000000, %p23;
	mov.b32 	%r61, %f54;
	add.s32 	%r62, %r61, -1059760811;
	and.b32  	%r63, %r62, -8388608;
	sub.s32 	%r64, %r61, %r63;
	mov.b32 	%f56, %r64;
	cvt.rn.f32.s32 	%f57, %r63;
	fma.rn.f32 	%f58, %f57, 0f34000000, %f55;
	add.f32 	%f59, %f56, 0fBF800000;
	fma.rn.f32 	%f60, %f59, 0fBE055027, 0f3E1039F6;
	fma.rn.f32 	%f61, %f60, %f59, 0fBDF8CDCC;
	fma.rn.f32 	%f62, %f61, %f59, 0f3E0F2955;
	fma.rn.f32 	%f63, %f62, %f59, 0fBE2AD8B9;
	fma.rn.f32 	%f64, %f63, %f59, 0f3E4CED0B;
	fma.rn.f32 	%f65, %f64, %f59, 0fBE7FFF22;
	fma.rn.f32 	%f66, %f65, %f59, 0f3EAAAA78;
	fma.rn.f32 	%f67, %f66, %f59, 0fBF000000;
	mul.f32 	%f68, %f59, %f67;
	fma.rn.f32 	%f69, %f68, %f59, %f59;
	fma.rn.f32 	%f70, %f58, 0f3F317218, %f69;
	setp.gt.u32 	%p24, %r61, 2139095039;
	fma.rn.f32 	%f71, %f54, 0f7F800000, 0f7F800000;
	selp.f32 	%f72, %f71, %f70, %p24;
	setp.eq.f32 	%p25, %f54, 0f00000000;
	selp.f32 	%f73, 0fFF800000, %f72, %p25;
	st.global.f32 	[%rd7+-128], %f73;
	bar.sync 	0;
	ld.global.f32 	%f74, [%rd7+-64];
	bar.sync 	0;
	ld.shared.f32 	%f75, [%r5];
	div.rn.f32 	%f76, %f74, %f75;
	setp.lt.f32 	%p26, %f76, 0f00800000;
	mul.f32 	%f77, %f76, 0f4B000000;
	selp.f32 	%f78, %f77, %f76, %p26;
	selp.f32 	%f79, 0fC1B80000, 0f00000000, %p26;
	mov.b32 	%r65, %f78;
	add.s32 	%r66, %r65, -1059760811;
	and.b32  	%r67, %r66, -8388608;
	sub.s32 	%r68, %r65, %r67;
	mov.b32 	%f80, %r68;
	cvt.rn.f32.s32 	%f81, %r67;
	fma.rn.f32 	%f82, %f81, 0f34000000, %f79;
	add.f32 	%f83, %f80, 0fBF800000;
	fma.rn.f32 	%f84, %f83, 0fBE055027, 0f3E1039F6;
	fma.rn.f32 	%f85, %f84, %f83, 0fBDF8CDCC;
	fma.rn.f32 	%f86, %f85, %f83, 0f3E0F2955;
	fma.rn.f32 	%f87, %f86, %f83, 0fBE2AD8B9;
	fma.rn.f32 	%f88, %f87, %f83, 0f3E4CED0B;
	fma.rn.f32 	%f89, %f88, %f83, 0fBE7FFF22;
	fma.rn.f32 	%f90, %f89, %f83, 0f3EAAAA78;
	fma.rn.f32 	%f91, %f90, %f83, 0fBF000000;
	mul.f32 	%f92, %f83, %f91;
	fma.rn.f32 	%f93, %f92, %f83, %f83;
	fma.rn.f32 	%f94, %f82, 0f3F317218, %f93;
	setp.gt.u32 	%p27, %r65, 2139095039;
	fma.rn.f32 	%f95, %f78, 0f7F800000, 0f7F800000;
	selp.f32 	%f96, %f95, %f94, %p27;
	setp.eq.f32 	%p28, %f78, 0f00000000;
	selp.f32 	%f97, 0fFF800000, %f96, %p28;
	st.global.f32 	[%rd7+-64], %f97;
	bar.sync 	0;
	ld.global.f32 	%f98, [%rd7];
	bar.sync 	0;
	ld.shared.f32 	%f99, [%r5];
	div.rn.f32 	%f100, %f98, %f99;
	setp.lt.f32 	%p29, %f100, 0f00800000;
	mul.f32 	%f101, %f100, 0f4B000000;
	selp.f32 	%f102, %f101, %f100, %p29;
	selp.f32 	%f103, 0fC1B80000, 0f00000000, %p29;
	mov.b32 	%r69, %f102;
	add.s32 	%r70, %r69, -1059760811;
	and.b32  	%r71, %r70, -8388608;
	sub.s32 	%r72, %r69, %r71;
	mov.b32 	%f104, %r72;
	cvt.rn.f32.s32 	%f105, %r71;
	fma.rn.f32 	%f106, %f105, 0f34000000, %f103;
	add.f32 	%f107, %f104, 0fBF800000;
	fma.rn.f32 	%f108, %f107, 0fBE055027, 0f3E1039F6;
	fma.rn.f32 	%f109, %f108, %f107, 0fBDF8CDCC;
	fma.rn.f32 	%f110, %f109, %f107, 0f3E0F2955;
	fma.rn.f32 	%f111, %f110, %f107, 0fBE2AD8B9;
	fma.rn.f32 	%f112, %f111, %f107, 0f3E4CED0B;
	fma.rn.f32 	%f113, %f112, %f107, 0fBE7FFF22;
	fma.rn.f32 	%f114, %f113, %f107, 0f3EAAAA78;
	fma.rn.f32 	%f115, %f114, %f107, 0fBF000000;
	mul.f32 	%f116, %f107, %f115;
	fma.rn.f32 	%f117, %f116, %f107, %f107;
	fma.rn.f32 	%f118, %f106, 0f3F317218, %f117;
	setp.gt.u32 	%p30, %r69, 2139095039;
	fma.rn.f32 	%f119, %f102, 0f7F800000, 0f7F800000;
	selp.f32 	%f120, %f119, %f118, %p30;
	setp.eq.f32 	%p31, %f102, 0f00000000;
	selp.f32 	%f121, 0fFF800000, %f120, %p31;
	st.global.f32 	[%rd7], %f121;
	bar.sync 	0;
	ld.global.f32 	%f122, [%rd7+64];
	bar.sync 	0;
	ld.shared.f32 	%f123, [%r5];
	div.rn.f32 	%f124, %f122, %f123;
	setp.lt.f32 	%p32, %f124, 0f00800000;
	mul.f32 	%f125, %f124, 0f4B000000;
	selp.f32 	%f126, %f125, %f124, %p32;
	selp.f32 	%f127, 0fC1B80000, 0f00000000, %p32;
	mov.b32 	%r73, %f126;
	add.s32 	%r74, %r73, -1059760811;
	and.b32  	%r75, %r74, -8388608;
	sub.s32 	%r76, %r73, %r75;
	mov.b32 	%f128, %r76;
	cvt.rn.f32.s32 	%f129, %r75;
	fma.rn.f32 	%f130, %f129, 0f34000000, %f127;
	add.f32 	%f131, %f128, 0fBF800000;
	fma.rn.f32 	%f132, %f131, 0fBE055027, 0f3E1039F6;
	fma.rn.f32 	%f133, %f132, %f131, 0fBDF8CDCC;
	fma.rn.f32 	%f134, %f133, %f131, 0f3E0F2955;
	fma.rn.f32 	%f135, %f134, %f131, 0fBE2AD8B9;
	fma.rn.f32 	%f136, %f135, %f131, 0f3E4CED0B;
	fma.rn.f32 	%f137, %f136, %f131, 0fBE7FFF22;
	fma.rn.f32 	%f138, %f137, %f131, 0f3EAAAA78;
	fma.rn.f32 	%f139, %f138, %f131, 0fBF000000;
	mul.f32 	%f140, %f131, %f139;
	fma.rn.f32 	%f141, %f140, %f131, %f131;
	fma.rn.f32 	%f142, %f130, 0f3F317218, %f141;
	setp.gt.u32 	%p33, %r73, 2139095039;
	fma.rn.f32 	%f143, %f126, 0f7F800000, 0f7F800000;
	selp.f32 	%f144, %f143, %f142, %p33;
	setp.eq.f32 	%p34, %f126, 0f00000000;
	selp.f32 	%f145, 0fFF800000, %f144, %p34;
	st.global.f32 	[%rd7+64], %f145;
	bar.sync 	0;
	add.s32 	%r99, %r99, 64;
	add.s32 	%r97, %r97, 64;
	add.s32 	%r96, %r96, 4;
	setp.ne.s32 	%p35, %r96, 0;
	@%p35 bra 	$L__BB3_42;
$L__BB3_43:
	and.b32  	%r77, %r10, 3;
	setp.eq.s32 	%p36, %r77, 0;
	@%p36 bra 	$L__BB3_48;
	setp.eq.s32 	%p37, %r77, 1;
	@%p37 bra 	$L__BB3_46;
	add.s32 	%r78, %r6, %r99;
	mul.wide.s32 	%rd8, %r78, 4;
	add.s64 	%rd9, %rd1, %rd8;
	ld.global.f32 	%f146, [%rd9];
	bar.sync 	0;
	ld.shared.f32 	%f147, [%r5];
	div.rn.f32 	%f148, %f146, %f147;
	setp.lt.f32 	%p38, %f148, 0f00800000;
	mul.f32 	%f149, %f148, 0f4B000000;
	selp.f32 	%f150, %f149, %f148, %p38;
	selp.f32 	%f151, 0fC1B80000, 0f00000000, %p38;
	mov.b32 	%r79, %f150;
	add.s32 	%r80, %r79, -1059760811;
	and.b32  	%r81, %r80, -8388608;
	sub.s32 	%r82, %r79, %r81;
	mov.b32 	%f152, %r82;
	cvt.rn.f32.s32 	%f153, %r81;
	fma.rn.f32 	%f154, %f153, 0f34000000, %f151;
	add.f32 	%f155, %f152, 0fBF800000;
	fma.rn.f32 	%f156, %f155, 0fBE055027, 0f3E1039F6;
	fma.rn.f32 	%f157, %f156, %f155, 0fBDF8CDCC;
	fma.rn.f32 	%f158, %f157, %f155, 0f3E0F2955;
	fma.rn.f32 	%f159, %f158, %f155, 0fBE2AD8B9;
	fma.rn.f32 	%f160, %f159, %f155, 0f3E4CED0B;
	fma.rn.f32 	%f161, %f160, %f155, 0fBE7FFF22;
	fma.rn.f32 	%f162, %f161, %f155, 0f3EAAAA78;
	fma.rn.f32 	%f163, %f162, %f155, 0fBF000000;
	mul.f32 	%f164, %f155, %f163;
	fma.rn.f32 	%f165, %f164, %f155, %f155;
	fma.rn.f32 	%f166, %f154, 0f3F317218, %f165;
	setp.gt.u32 	%p39, %r79, 2139095039;
	fma.rn.f32 	%f167, %f150, 0f7F800000, 0f7F800000;
	selp.f32 	%f168, %f167, %f166, %p39;
	setp.eq.f32 	%p40, %f150, 0f00000000;
	selp.f32 	%f169, 0fFF800000, %f168, %p40;
	st.global.f32 	[%rd9], %f169;
	bar.sync 	0;
	ld.global.f32 	%f170, [%rd9+64];
	bar.sync 	0;
	ld.shared.f32 	%f171, [%r5];
	div.rn.f32 	%f172, %f170, %f171;
	setp.lt.f32 	%p41, %f172, 0f00800000;
	mul.f32 	%f173, %f172, 0f4B000000;
	selp.f32 	%f174, %f173, %f172, %p41;
	selp.f32 	%f175, 0fC1B80000, 0f00000000, %p41;
	mov.b32 	%r83, %f174;
	add.s32 	%r84, %r83, -1059760811;
	and.b32  	%r85, %r84, -8388608;
	sub.s32 	%r86, %r83, %r85;
	mov.b32 	%f176, %r86;
	cvt.rn.f32.s32 	%f177, %r85;
	fma.rn.f32 	%f178, %f177, 0f34000000, %f175;
	add.f32 	%f179, %f176, 0fBF800000;
	fma.rn.f32 	%f180, %f179, 0fBE055027, 0f3E1039F6;
	fma.rn.f32 	%f181, %f180, %f179, 0fBDF8CDCC;
	fma.rn.f32 	%f182, %f181, %f179, 0f3E0F2955;
	fma.rn.f32 	%f183, %f182, %f179, 0fBE2AD8B9;
	fma.rn.f32 	%f184, %f183, %f179, 0f3E4CED0B;
	fma.rn.f32 	%f185, %f184, %f179, 0fBE7FFF22;
	fma.rn.f32 	%f186, %f185, %f179, 0f3EAAAA78;
	fma.rn.f32 	%f187, %f186, %f179, 0fBF000000;
	mul.f32 	%f188, %f179, %f187;
	fma.rn.f32 	%f189, %f188, %f179, %f179;
	fma.rn.f32 	%f190, %f178, 0f3F317218, %f189;
	setp.gt.u32 	%p42, %r83, 2139095039;
	fma.rn.f32 	%f191, %f174, 0f7F800000, 0f7F800000;
	selp.f32 	%f192, %f191, %f190, %p42;
	setp.eq.f32 	%p43, %f174, 0f00000000;
	selp.f32 	%f193, 0fFF800000, %f192, %p43;
	st.global.f32 	[%rd9+64], %f193;
	bar.sync 	0;
	add.s32 	%r99, %r99, 32;
$L__BB3_46:
	and.b32  	%r87, %r9, 16;
	setp.ne.s32 	%p44, %r87, 0;
	@%p44 bra 	$L__BB3_48;
	add.s32 	%r88, %r6, %r99;
	mul.wide.s32 	%rd10, %r88, 4;
	add.s64 	%rd11, %rd1, %rd10;
	ld.global.f32 	%f194, [%rd11];
	bar.sync 	0;
	ld.shared.f32 	%f195, [%r5];
	div.rn.f32 	%f196, %f194, %f195;
	setp.lt.f32 	%p45, %f196, 0f00800000;
	mul.f32 	%f197, %f196, 0f4B000000;
	selp.f32 	%f198, %f197, %f196, %p45;
	selp.f32 	%f199, 0fC1B80000, 0f00000000, %p45;
	mov.b32 	%r89, %f198;
	add.s32 	%r90, %r89, -1059760811;
	and.b32  	%r91, %r90, -8388608;
	sub.s32 	%r92, %r89, %r91;
	mov.b32 	%f200, %r92;
	cvt.rn.f32.s32 	%f201, %r91;
	fma.rn.f32 	%f202, %f201, 0f34000000, %f199;
	add.f32 	%f203, %f200, 0fBF800000;
	fma.rn.f32 	%f204, %f203, 0fBE055027, 0f3E1039F6;
	fma.rn.f32 	%f205, %f204, %f203, 0fBDF8CDCC;
	fma.rn.f32 	%f206, %f205, %f203, 0f3E0F2955;
	fma.rn.f32 	%f207, %f206, %f203, 0fBE2AD8B9;
	fma.rn.f32 	%f208, %f207, %f203, 0f3E4CED0B;
	fma.rn.f32 	%f209, %f208, %f203, 0fBE7FFF22;
	fma.rn.f32 	%f210, %f209, %f203, 0f3EAAAA78;
	fma.rn.f32 	%f211, %f210, %f203, 0fBF000000;
	mul.f32 	%f212, %f203, %f211;
	fma.rn.f32 	%f213, %f212, %f203, %f203;
	fma.rn.f32 	%f214, %f202, 0f3F317218, %f213;
	setp.gt.u32 	%p46, %r89, 2139095039;
	fma.rn.f32 	%f215, %f198, 0f7F800000, 0f7F800000;
	selp.f32 	%f216, %f215, %f214, %p46;
	setp.eq.f32 	%p47, %f198, 0f00000000;
	selp.f32 	%f217, 0fFF800000, %f216, %p47;
	st.global.f32 	[%rd11], %f217;
	bar.sync 	0;
$L__BB3_48:
	ret;

}
	// .globl	_Z8SumLog_KPfiiS_
.visible .entry _Z8SumLog_KPfiiS_(
	.param .u64 .ptr .align 1 _Z8SumLog_KPfiiS__param_0,
	.param .u32 _Z8SumLog_KPfiiS__param_1,
	.param .u32 _Z8SumLog_KPfiiS__param_2,
	.param .u64 .ptr .align 1 _Z8SumLog_KPfiiS__param_3
)
{
	.reg .pred 	%p<26>;
	.reg .b32 	%r<52>;
	.reg .b32 	%f<72>;
	.reg .b64 	%rd<9>;
	// demoted variable
	.shared .align 4 .b8 _ZZ8SumLog_KPfiiS_E7measure[2048];
	// demoted variable
	.shared .align 4 .b8 _ZZ8SumLog_KPfiiS_E3sum[128];
	ld.param.u64 	%rd2, [_Z8SumLog_KPfiiS__param_0];
	ld.param.u32 	%r14, [_Z8SumLog_KPfiiS__param_2];
	ld.param.u64 	%rd3, [_Z8SumLog_KPfiiS__param_3];
	mov.u32 	%r1, %tid.x;
	mov.u32 	%r2, %tid.y;
	mov.u32 	%r15, %ctaid.x;
	shl.b32 	%r16, %r15, 5;
	add.s32 	%r3, %r16, %r2;
	and.b32  	%r17, %r14, 15;
	setp.eq.s32 	%p1, %r17, 0;
	mov.u32 	%r49, %r14;
	@%p1 bra 	$L__BB4_2;
	shr.s32 	%r18, %r14, 31;
	shr.u32 	%r19, %r18, 28;
	add.s32 	%r20, %r14, %r19;
	and.b32  	%r21, %r20, -16;
	add.s32 	%r49, %r21, 16;
$L__BB4_2:
	setp.ne.s32 	%p2, %r1, 0;
	shl.b32 	%r22, %r2, 2;
	mov.u32 	%r23, _ZZ8SumLog_KPfiiS_E3sum;
	add.s32 	%r6, %r23, %r22;
	@%p2 bra 	$L__BB4_4;
	mov.b32 	%r24, 0;
	st.shared.u32 	[%r6], %r24;
$L__BB4_4:
	setp.lt.s32 	%p3, %r14, 1;
	@%p3 bra 	$L__BB4_40;
	shl.b32 	%r26, %r2, 6;
	mov.u32 	%r27, _ZZ8SumLog_KPfiiS_E7measure;
	add.s32 	%r7, %r27, %r26;
	shl.b32 	%r28, %r1, 2;
	add.s32 	%r8, %r7, %r28;
	mad.lo.s32 	%r50, %r49, %r3, %r1;
	cvta.to.global.u64 	%rd1, %rd2;
	mov.b32 	%r51, 7;
$L__BB4_6:
	mov.u32 	%r11, %r51;
	setp.ne.s32 	%p4, %r1, 0;
	mul.wide.s32 	%rd4, %r50, 4;
	add.s64 	%rd5, %rd1, %rd4;
	ld.global.f32 	%f1, [%rd5];
	st.shared.f32 	[%r8], %f1;
	bar.sync 	0;
	@%p4 bra 	$L__BB4_39;
	add.s32 	%r29, %r11, -7;
	setp.ge.s32 	%p5, %r29, %r14;
	@%p5 bra 	$L__BB4_9;
	ld.shared.f32 	%f2, [%r7];
	ld.shared.f32 	%f3, [%r6];
	add.f32 	%f4, %f2, %f3;
	st.shared.f32 	[%r6], %f4;
$L__BB4_9:
	add.s32 	%r30, %r11, -6;
	setp.ge.s32 	%p6, %r30, %r14;
	@%p6 bra 	$L__BB4_11;
	ld.shared.f32 	%f5, [%r7+4];
	ld.shared.f32 	%f6, [%r6];
	add.f32 	%f7, %f5, %f6;
	st.shared.f32 	[%r6], %f7;
$L__BB4_11:
	add.s32 	%r31, %r11, -5;
	setp.ge.s32 	%p7, %r31, %r14;
	@%p7 bra 	$L__BB4_13;
	ld.shared.f32 	%f8, [%r7+8];
	ld.shared.f32 	%f9, [%r6];
	add.f32 	%f10, %f8, %f9;
	st.shared.f32 	[%r6], %f10;
$L__BB4_13:
	add.s32 	%r32, %r11, -4;
	setp.ge.s32 	%p8, %r32, %r14;
	@%p8 bra 	$L__BB4_15;
	ld.shared.f32 	%f11, [%r7+12];
	ld.shared.f32 	%f12, [%r6];
	add.f32 	%f13, %f11, %f12;
	st.shared.f32 	[%r6], %f13;
$L__BB4_15:
	add.s32 	%r33, %r11, -3;
	setp.ge.s32 	%p9, %r33, %r14;
	@%p9 bra 	$L__BB4_17;
	ld.shared.f32 	%f14, [%r7+16];
	ld.shared.f32 	%f15, [%r6];
	add.f32 	%f16, %f14, %f15;
	st.shared.f32 	[%r6], %f16;
$L__BB4_17:
	add.s32 	%r34, %r11, -2;
	setp.ge.s32 	%p10, %r34, %r14;
	@%p10 bra 	$L__BB4_19;
	ld.shared.f32 	%f17, [%r7+20];
	ld.shared.f32 	%f18, [%r6];
	add.f32 	%f19, %f17, %f18;
	st.shared.f32 	[%r6], %f19;
$L__BB4_19:
	add.s32 	%r35, %r11, -1;
	setp.ge.s32 	%p11, %r35, %r14;
	@%p11 bra 	$L__BB4_21;
	ld.shared.f32 	%f20, [%r7+24];
	ld.shared.f32 	%f21, [%r6];
	add.f32 	%f22, %f20, %f21;
	st.shared.f32 	[%r6], %f22;
$L__BB4_21:
	setp.ge.s32 	%p12, %r11, %r14;
	@%p12 bra 	$L__BB4_23;
	ld.shared.f32 	%f23, [%r7+28];
	ld.shared.f32 	%f24, [%r6];
	add.f32 	%f25, %f23, %f24;
	st.shared.f32 	[%r6], %f25;
$L__BB4_23:
	add.s32 	%r36, %r11, 1;
	setp.ge.s32 	%p13, %r36, %r14;
	@%p13 bra 	$L__BB4_25;
	ld.shared.f32 	%f26, [%r7+32];
	ld.shared.f32 	%f27, [%r6];
	add.f32 	%f28, %f26, %f27;
	st.shared.f32 	[%r6], %f28;
$L__BB4_25:
	add.s32 	%r37, %r11, 2;
	setp.ge.s32 	%p14, %r37, %r14;
	@%p14 bra 	$L__BB4_27;
	ld.shared.f32 	%f29, [%r7+36];
	ld.shared.f32 	%f30, [%r6];
	add.f32 	%f31, %f29, %f30;
	st.shared.f32 	[%r6], %f31;
$L__BB4_27:
	add.s32 	%r38, %r11, 3;
	setp.ge.s32 	%p15, %r38, %r14;
	@%p15 bra 	$L__BB4_29;
	ld.shared.f32 	%f32, [%r7+40];
	ld.shared.f32 	%f33, [%r6];
	add.f32 	%f34, %f32, %f33;
	st.shared.f32 	[%r6], %f34;
$L__BB4_29:
	add.s32 	%r39, %r11, 4;
	setp.ge.s32 	%p16, %r39, %r14;
	@%p16 bra 	$L__BB4_31;
	ld.shared.f32 	%f35, [%r7+44];
	ld.shared.f32 	%f36, [%r6];
	add.f32 	%f37, %f35, %f36;
	st.shared.f32 	[%r6], %f37;
$L__BB4_31:
	add.s32 	%r40, %r11, 5;
	setp.ge.s32 	%p17, %r40, %r14;
	@%p17 bra 	$L__BB4_33;
	ld.shared.f32 	%f38, [%r7+48];
	ld.shared.f32 	%f39, [%r6];
	add.f32 	%f40, %f38, %f39;
	st.shared.f32 	[%r6], %f40;
$L__BB4_33:
	add.s32 	%r41, %r11, 6;
	setp.ge.s32 	%p18, %r41, %r14;
	@%p18 bra 	$L__BB4_35;
	ld.shared.f32 	%f41, [%r7+52];
	ld.shared.f32 	%f42, [%r6];
	add.f32 	%f43, %f41, %f42;
	st.shared.f32 	[%r6], %f43;
$L__BB4_35:
	add.s32 	%r42, %r11, 7;
	setp.ge.s32 	%p19, %r42, %r14;
	@%p19 bra 	$L__BB4_37;
	ld.shared.f32 	%f44, [%r7+56];
	ld.shared.f32 	%f45, [%r6];
	add.f32 	%f46, %f44, %f45;
	st.shared.f32 	[%r6], %f46;
$L__BB4_37:
	add.s32 	%r43, %r11, 8;
	setp.ge.s32 	%p20, %r43, %r14;
	@%p20 bra 	$L__BB4_39;
	ld.shared.f32 	%f47, [%r7+60];
	ld.shared.f32 	%f48, [%r6];
	add.f32 	%f49, %f47, %f48;
	st.shared.f32 	[%r6], %f49;
$L__BB4_39:
	bar.sync 	0;
	add.s32 	%r51, %r11, 16;
	add.s32 	%r44, %r11, 9;
	add.s32 	%r50, %r50, 16;
	setp.lt.s32 	%p21, %r44, %r14;
	@%p21 bra 	$L__BB4_6;
$L__BB4_40:
	setp.ne.s32 	%p22, %r1, 0;
	@%p22 bra 	$L__BB4_42;
	ld.shared.f32 	%f50, [%r6];
	setp.lt.f32 	%p23, %f50, 0f00800000;
	mul.f32 	%f51, %f50, 0f4B000000;
	selp.f32 	%f52, %f51, %f50, %p23;
	selp.f32 	%f53, 0fC1B80000, 0f00000000, %p23;
	mov.b32 	%r45, %f52;
	add.s32 	%r46, %r45, -1059760811;
	and.b32  	%r47, %r46, -8388608;
	sub.s32 	%r48, %r45, %r47;
	mov.b32 	%f54, %r48;
	cvt.rn.f32.s32 	%f55, %r47;
	fma.rn.f32 	%f56, %f55, 0f34000000, %f53;
	add.f32 	%f57, %f54, 0fBF800000;
	fma.rn.f32 	%f58, %f57, 0fBE055027, 0f3E1039F6;
	fma.rn.f32 	%f59, %f58, %f57, 0fBDF8CDCC;
	fma.rn.f32 	%f60, %f59, %f57, 0f3E0F2955;
	fma.rn.f32 	%f61, %f60, %f57, 0fBE2AD8B9;
	fma.rn.f32 	%f62, %f61, %f57, 0f3E4CED0B;
	fma.rn.f32 	%f63, %f62, %f57, 0fBE7FFF22;
	fma.rn.f32 	%f64, %f63, %f57, 0f3EAAAA78;
	fma.rn.f32 	%f65, %f64, %f57, 0fBF000000;
	mul.f32 	%f66, %f57, %f65;
	fma.rn.f32 	%f67, %f66, %f57, %f57;
	fma.rn.f32 	%f68, %f56, 0f3F317218, %f67;
	setp.gt.u32 	%p24, %r45, 2139095039;
	fma.rn.f32 	%f69, %f52, 0f7F800000, 0f7F800000;
	selp.f32 	%f70, %f69, %f68, %p24;
	setp.eq.f32 	%p25, %f52, 0f00000000;
	selp.f32 	%f71, 0fFF800000, %f70, %p25;
	cvta.to.global.u64 	%rd6, %rd3;
	mul.wide.s32 	%rd7, %r3, 4;
	add.s64 	%rd8, %rd6, %rd7;
	st.global.f32 	[%rd8], %f71;
	bar.sync 	0;
$L__BB4_42:
	ret;

}
	// .globl	_Z23GetMaxFromMeasureMediumPfPiii
.visible .entry _Z23GetMaxFromMeasureMediumPfPiii(
	.param .u64 .ptr .align 1 _Z23GetMaxFromMeasureMediumPfPiii_param_0,
	.param .u64 .ptr .align 1 _Z23GetMaxFromMeasureMediumPfPiii_param_1,
	.param .u32 _Z23GetMaxFromMeasureMediumPfPiii_param_2,
	.param .u32 _Z23GetMaxFromMeasureMediumPfPiii_param_3
)
{
	.reg .pred 	%p<41>;
	.reg .b32 	%r<102>;
	.reg .b32 	%f<69>;
	.reg .b64 	%rd<9>;
	// demoted variable
	.shared .align 4 .b8 _ZZ23GetMaxFromMeasureMediumPfPiiiE7measure[2048];
	ld.param.u64 	%rd3, [_Z23GetMaxFromMeasureMediumPfPiii_param_0];
	ld.param.u64 	%rd4, [_Z23GetMaxFromMeasureMediumPfPiii_param_1];
	ld.param.u32 	%r64, [_Z23GetMaxFromMeasureMediumPfPiii_param_2];
	ld.param.u32 	%r65, [_Z23GetMaxFromMeasureMediumPfPiii_param_3];
	mov.u32 	%r1, %tid.x;
	mov.u32 	%r2, %tid.y;
	mov.u32 	%r66, %ctaid.x;
	shl.b32 	%r67, %r66, 5;
	add.s32 	%r3, %r67, %r2;
	and.b32  	%r68, %r65, 15;
	setp.eq.s32 	%p1, %r68, 0;
	mov.u32 	%r80, %r65;
	@%p1 bra 	$L__BB5_2;
	shr.s32 	%r69, %r65, 31;
	shr.u32 	%r70, %r69, 28;
	add.s32 	%r71, %r65, %r70;
	and.b32  	%r72, %r71, -16;
	add.s32 	%r80, %r72, 16;
$L__BB5_2:
	setp.lt.s32 	%p2, %r65, 1;
	mov.b32 	%r86, -1;
	@%p2 bra 	$L__BB5_40;
	shl.b32 	%r76, %r2, 6;
	mov.u32 	%r77, _ZZ23GetMaxFromMeasureMediumPfPiiiE7measure;
	add.s32 	%r6, %r77, %r76;
	shl.b32 	%r78, %r1, 2;
	add.s32 	%r7, %r6, %r78;
	mad.lo.s32 	%r82, %r80, %r3, %r1;
	cvta.to.global.u64 	%rd1, %rd3;
	mov.b32 	%r86, -1;
	mov.f32 	%f54, 0fC47A0000;
	mov.b32 	%r83, 7;
	mov.u32 	%r81, %r1;
$L__BB5_4:
	mov.u32 	%r11, %r83;
	add.s32 	%r13, %r11, -7;
	mul.wide.s32 	%rd5, %r82, 4;
	add.s64 	%rd2, %rd1, %rd5;
	setp.ge.s32 	%p3, %r81, %r65;
	@%p3 bra 	$L__BB5_6;
	ld.global.f32 	%f35, [%rd2];
	st.shared.f32 	[%r7], %f35;
$L__BB5_6:
	setp.ne.s32 	%p4, %r1, 0;
	bar.sync 	0;
	@%p4 bra 	$L__BB5_39;
	setp.ge.s32 	%p5, %r13, %r65;
	@%p5 bra 	$L__BB5_9;
	ld.shared.f32 	%f36, [%r6];
	setp.gt.f32 	%p6, %f36, %f54;
	selp.b32 	%r86, %r13, %r86, %p6;
	selp.f32 	%f54, %f36, %f54, %p6;
$L__BB5_9:
	add.s32 	%r16, %r11, -6;
	setp.ge.s32 	%p7, %r16, %r65;
	@%p7 bra 	$L__BB5_11;
	ld.shared.f32 	%f37, [%r6+4];
	setp.gt.f32 	%p8, %f37, %f54;
	selp.b32 	%r86, %r16, %r86, %p8;
	selp.f32 	%f54, %f37, %f54, %p8;
$L__BB5_11:
	add.s32 	%r19, %r11, -5;
	setp.ge.s32 	%p9, %r19, %r65;
	@%p9 bra 	$L__BB5_13;
	ld.shared.f32 	%f38, [%r6+8];
	setp.gt.f32 	%p10, %f38, %f54;
	selp.b32 	%r86, %r19, %r86, %p10;
	selp.f32 	%f54, %f38, %f54, %p10;
$L__BB5_13:
	add.s32 	%r22, %r11, -4;
	setp.ge.s32 	%p11, %r22, %r65;
	@%p11 bra 	$L__BB5_15;
	ld.shared.f32 	%f39, [%r6+12];
	setp.gt.f32 	%p12, %f39, %f54;
	selp.b32 	%r86, %r22, %r86, %p12;
	selp.f32 	%f54, %f39, %f54, %p12;
$L__BB5_15:
	add.s32 	%r25, %r11, -3;
	setp.ge.s32 	%p13, %r25, %r65;
	@%p13 bra 	$L__BB5_17;
	ld.shared.f32 	%f40, [%r6+16];
	setp.gt.f32 	%p14, %f40, %f54;
	selp.b32 	%r86, %r25, %r86, %p14;
	selp.f32 	%f54, %f40, %f54, %p14;
$L__BB5_17:
	add.s32 	%r28, %r11, -2;
	setp.ge.s32 	%p15, %r28, %r65;
	@%p15 bra 	$L__BB5_19;
	ld.shared.f32 	%f41, [%r6+20];
	setp.gt.f32 	%p16, %f41, %f54;
	selp.b32 	%r86, %r28, %r86, %p16;
	selp.f32 	%f54, %f41, %f54, %p16;
$L__BB5_19:
	add.s32 	%r31, %r11, -1;
	setp.ge.s32 	%p17, %r31, %r65;
	@%p17 bra 	$L__BB5_21;
	ld.shared.f32 	%f42, [%r6+24];
	setp.gt.f32 	%p18, %f42, %f54;
	selp.b32 	%r86, %r31, %r86, %p18;
	selp.f32 	%f54, %f42, %f54, %p18;
$L__BB5_21:
	add.s32 	%r34, %r11, 8;
	setp.ge.s32 	%p19, %r11, %r65;
	@%p19 bra 	$L__BB5_23;
	ld.shared.f32 	%f43, [%r6+28];
	setp.gt.f32 	%p20, %f43, %f54;
	selp.b32 	%r86, %r11, %r86, %p20;
	selp.f32 	%f54, %f43, %f54, %p20;
$L__BB5_23:
	add.s32 	%r37, %r11, 1;
	setp.ge.s32 	%p21, %r37, %r65;
	@%p21 bra 	$L__BB5_25;
	ld.shared.f32 	%f44, [%r6+32];
	setp.gt.f32 	%p22, %f44, %f54;
	selp.b32 	%r86, %r37, %r86, %p22;
	selp.f32 	%f54, %f44, %f54, %p22;
$L__BB5_25:
	add.s32 	%r40, %r11, 2;
	setp.ge.s32 	%p23, %r40, %r65;
	@%p23 bra 	$L__BB5_27;
	ld.shared.f32 	%f45, [%r6+36];
	setp.gt.f32 	%p24, %f45, %f54;
	selp.b32 	%r86, %r40, %r86, %p24;
	selp.f32 	%f54, %f45, %f54, %p24;
$L__BB5_27:
	add.s32 	%r43, %r11, 3;
	setp.ge.s32 	%p25, %r43, %r65;
	@%p25 bra 	$L__BB5_29;
	ld.shared.f32 	%f46, [%r6+40];
	setp.gt.f32 	%p26, %f46, %f54;
	selp.b32 	%r86, %r43, %r86, %p26;
	selp.f32 	%f54, %f46, %f54, %p26;
$L__BB5_29:
	add.s32 	%r46, %r11, 4;
	setp.ge.s32 	%p27, %r46, %r65;
	@%p27 bra 	$L__BB5_31;
	ld.shared.f32 	%f47, [%r6+44];
	setp.gt.f32 	%p28, %f47, %f54;
	selp.b32 	%r86, %r46, %r86, %p28;
	selp.f32 	%f54, %f47, %f54, %p28;
$L__BB5_31:
	add.s32 	%r49, %r11, 5;
	setp.ge.s32 	%p29, %r49, %r65;
	@%p29 bra 	$L__BB5_33;
	ld.shared.f32 	%f48, [%r6+48];
	setp.gt.f32 	%p30, %f48, %f54;
	selp.b32 	%r86, %r49, %r86, %p30;
	selp.f32 	%f54, %f48, %f54, %p30;
$L__BB5_33:
	add.s32 	%r52, %r11, 6;
	setp.ge.s32 	%p31, %r52, %r65;
	@%p31 bra 	$L__BB5_35;
	ld.shared.f32 	%f49, [%r6+52];
	setp.gt.f32 	%p32, %f49, %f54;
	selp.b32 	%r86, %r52, %r86, %p32;
	selp.f32 	%f54, %f49, %f54, %p32;
$L__BB5_35:
	add.s32 	%r55, %r11, 7;
	setp.ge.s32 	%p33, %r55, %r65;
	@%p33 bra 	$L__BB5_37;
	ld.shared.f32 	%f50, [%r6+56];
	setp.gt.f32 	%p34, %f50, %f54;
	selp.b32 	%r86, %r55, %r86, %p34;
	selp.f32 	%f54, %f50, %f54, %p34;
$L__BB5_37:
	setp.ge.s32 	%p35, %r34, %r65;
	@%p35 bra 	$L__BB5_39;
	ld.shared.f32 	%f51, [%r6+60];
	setp.gt.f32 	%p36, %f51, %f54;
	selp.b32 	%r86, %r34, %r86, %p36;
	selp.f32 	%f54, %f51, %f54, %p36;
$L__BB5_39:
	bar.sync 	0;
	add.s32 	%r83, %r11, 16;
	add.s32 	%r79, %r11, 9;
	add.s32 	%r82, %r82, 16;
	add.s32 	%r81, %r81, 16;
	setp.lt.s32 	%p37, %r79, %r65;
	@%p37 bra 	$L__BB5_4;
$L__BB5_40:
	setp.ne.s32 	%p38, %r1, 0;
	setp.ge.s32 	%p39, %r3, %r64;
	or.pred  	%p40, %p38, %p39;
	@%p40 bra 	$L__BB5_42;
	cvta.to.global.u64 	%rd6, %rd4;
	mul.wide.s32 	%rd7, %r3, 4;
	add.s64 	%rd8, %rd6, %rd7;
	st.global.u32 	[%rd8], %r86;
$L__BB5_42:
	ret;

}
	// .globl	_Z23sampleFromMeasureMediumPfS_Piiii
.visible .entry _Z23sampleFromMeasureMediumPfS_Piiii(
	.param .u64 .ptr .align 1 _Z23sampleFromMeasureMediumPfS_Piiii_param_0,
	.param .u64 .ptr .align 1 _Z23sampleFromMeasureMediumPfS_Piiii_param_1,
	.param .u64 .ptr .align 1 _Z23sampleFromMeasureMediumPfS_Piiii_param_2,
	.param .u32 _Z23sampleFromMeasureMediumPfS_Piiii_param_3,
	.param .u32 _Z23sampleFromMeasureMediumPfS_Piiii_param_4,
	.param .u32 _Z23sampleFromMeasureMediumPfS_Piiii_param_5
)
{
	.reg .pred 	%p<132>;
	.reg .b32 	%r<244>;
	.reg .b32 	%f<393>;
	.reg .b64 	%rd<17>;
	// demoted variable
	.shared .align 4 .b8 _ZZ23sampleFromMeasureMediumPfS_PiiiiE7measure[2048];
	// demoted variable
	.shared .align 4 .b8 _ZZ23sampleFromMeasureMediumPfS_PiiiiE3sum[128];
	// demoted variable
	.shared .align 4 .b8 _ZZ23sampleFromMeasureMediumPfS_PiiiiE6maxpdf[128];
	ld.param.u64 	%rd7, [_Z23sampleFromMeasureMediumPfS_Piiii_param_0];
	ld.param.u64 	%rd5, [_Z23sampleFromMeasureMediumPfS_Piiii_param_1];
	ld.param.u64 	%rd6, [_Z23sampleFromMeasureMediumPfS_Piiii_param_2];
	ld.param.u32 	%r68, [_Z23sampleFromMeasureMediumPfS_Piiii_param_3];
	ld.param.u32 	%r69, [_Z23sampleFromMeasureMediumPfS_Piiii_param_4];
	ld.param.u32 	%r70, [_Z23sampleFromMeasureMediumPfS_Piiii_param_5];
	cvta.to.global.u64 	%rd1, %rd7;
	mov.u32 	%r1, %tid.x;
	mov.u32 	%r2, %tid.y;
	mov.u32 	%r71, %ctaid.x;
	shl.b32 	%r72, %r71, 5;
	add.s32 	%r3, %r72, %r2;
	and.b32  	%r73, %r69, 15;
	setp.eq.s32 	%p1, %r73, 0;
	mov.u32 	%r216, %r69;
	@%p1 bra 	$L__BB6_2;
	shr.s32 	%r74, %r69, 31;
	shr.u32 	%r75, %r74, 28;
	add.s32 	%r76, %r69, %r75;
	and.b32  	%r77, %r76, -16;
	add.s32 	%r216, %r77, 16;
$L__BB6_2:
	mul.lo.s32 	%r6, %r216, %r3;
	setp.ne.s32 	%p2, %r1, 0;
	shl.b32 	%r78, %r2, 2;
	mov.u32 	%r79, _ZZ23sampleFromMeasureMediumPfS_PiiiiE6maxpdf;
	add.s32 	%r7, %r79, %r78;
	mov.u32 	%r80, _ZZ23sampleFromMeasureMediumPfS_PiiiiE3sum;
	add.s32 	%r8, %r80, %r78;
	@%p2 bra 	$L__BB6_6;
	setp.lt.s32 	%p3, %r70, 1;
	@%p3 bra 	$L__BB6_5;
	mov.b32 	%r81, -998637568;
	st.shared.u32 	[%r7], %r81;
$L__BB6_5:
	mov.b32 	%r82, 0;
	st.shared.u32 	[%r8], %r82;
$L__BB6_6:
	shl.b32 	%r83, %r2, 6;
	mov.u32 	%r84, _ZZ23sampleFromMeasureMediumPfS_PiiiiE7measure;
	add.s32 	%r9, %r84, %r83;
	shl.b32 	%r85, %r1, 2;
	add.s32 	%r10, %r9, %r85;
	min.s32 	%r86, %r70, %r69;
	setp.lt.s32 	%p4, %r86, 1;
	@%p4 bra 	$L__BB6_60;
	add.s32 	%r218, %r1, %r6;
	mov.b32 	%r219, 7;
	mov.u32 	%r217, %r1;
$L__BB6_8:
	mov.u32 	%r14, %r219;
	mul.wide.s32 	%rd8, %r218, 4;
	add.s64 	%rd2, %rd1, %rd8;
	setp.ge.s32 	%p5, %r217, %r69;
	@%p5 bra 	$L__BB6_10;
	ld.global.f32 	%f83, [%rd2];
	st.shared.f32 	[%r10], %f83;
$L__BB6_10:
	setp.ne.s32 	%p6, %r1, 0;
	bar.sync 	0;
	@%p6 bra 	$L__BB6_59;
	add.s32 	%r88, %r14, -7;
	setp.ge.s32 	%p7, %r88, %r69;
	@%p7 bra 	$L__BB6_14;
	ld.shared.f32 	%f1, [%r9];
	ld.shared.f32 	%f84, [%r7];
	setp.leu.f32 	%p8, %f1, %f84;
	@%p8 bra 	$L__BB6_14;
	st.shared.f32 	[%r7], %f1;
$L__BB6_14:
	add.s32 	%r89, %r14, -6;
	setp.ge.s32 	%p9, %r89, %r69;
	@%p9 bra 	$L__BB6_17;
	ld.shared.f32 	%f2, [%r9+4];
	ld.shared.f32 	%f85, [%r7];
	setp.leu.f32 	%p10, %f2, %f85;
	@%p10 bra 	$L__BB6_17;
	st.shared.f32 	[%r7], %f2;
$L__BB6_17:
	add.s32 	%r90, %r14, -5;
	setp.ge.s32 	%p11, %r90, %r69;
	@%p11 bra 	$L__BB6_20;
	ld.shared.f32 	%f3, [%r9+8];
	ld.shared.f32 	%f86, [%r7];
	setp.leu.f32 	%p12, %f3, %f86;
	@%p12 bra 	$L__BB6_20;
	st.shared.f32 	[%r7], %f3;
$L__BB6_20:
	add.s32 	%r91, %r14, -4;
	setp.ge.s32 	%p13, %r91, %r69;
	@%p13 bra 	$L__BB6_23;
	ld.shared.f32 	%f4, [%r9+12];
	ld.shared.f32 	%f87, [%r7];
	setp.leu.f32 	%p14, %f4, %f87;
	@%p14 bra 	$L__BB6_23;
	st.shared.f32 	[%r7], %f4;
$L__BB6_23:
	add.s32 	%r92, %r14, -3;
	setp.ge.s32 	%p15, %r92, %r69;
	@%p15 bra 	$L__BB6_26;
	ld.shared.f32 	%f5, [%r9+16];
	ld.shared.f32 	%f88, [%r7];
	setp.leu.f32 	%p16, %f5, %f88;
	@%p16 bra 	$L__BB6_26;
	st.shared.f32 	[%r7], %f5;
$L__BB6_26:
	add.s32 	%r93, %r14, -2;
	setp.ge.s32 	%p17, %r93, %r69;
	@%p17 bra 	$L__BB6_29;
	ld.shared.f32 	%f6, [%r9+20];
	ld.shared.f32 	%f89, [%r7];
	setp.leu.f32 	%p18, %f6, %f89;
	@%p18 bra 	$L__BB6_29;
	st.shared.f32 	[%r7], %f6;
$L__BB6_29:
	add.s32 	%r94, %r14, -1;
	setp.ge.s32 	%p19, %r94, %r69;
	@%p19 bra 	$L__BB6_32;
	ld.shared.f32 	%f7, [%r9+24];
	ld.shared.f32 	%f90, [%r7];
	setp.leu.f32 	%p20, %f7, %f90;
	@%p20 bra 	$L__BB6_32;
	st.shared.f32 	[%r7], %f7;
$L__BB6_32:
	setp.ge.s32 	%p21, %r14, %r69;
	@%p21 bra 	$L__BB6_35;
	ld.shared.f32 	%f8, [%r9+28];
	ld.shared.f32 	%f91, [%r7];
	setp.leu.f32 	%p22, %f8, %f91;
	@%p22 bra 	$L__BB6_35;
	st.shared.f32 	[%r7], %f8;
$L__BB6_35:
	add.s32 	%r95, %r14, 1;
	setp.ge.s32 	%p23, %r95, %r69;
	@%p23 bra 	$L__BB6_38;
	ld.shared.f32 	%f9, [%r9+32];
	ld.shared.f32 	%f92, [%r7];
	setp.leu.f32 	%p24, %f9, %f92;
	@%p24 bra 	$L__BB6_38;
	st.shared.f32 	[%r7], %f9;
$L__BB6_38:
	add.s32 	%r96, %r14, 2;
	setp.ge.s32 	%p25, %r96, %r69;
	@%p25 bra 	$L__BB6_41;
	ld.shared.f32 	%f10, [%r9+36];
	ld.shared.f32 	%f93, [%r7];
	setp.leu.f32 	%p26, %f10, %f93;
	@%p26 bra 	$L__BB6_41;
	st.shared.f32 	[%r7], %f10;
$L__BB6_41:
	add.s32 	%r97, %r14, 3;
	setp.ge.s32 	%p27, %r97, %r69;
	@%p27 bra 	$L__BB6_44;
	ld.shared.f32 	%f11, [%r9+40];
	ld.shared.f32 	%f94, [%r7];
	setp.leu.f32 	%p28, %f11, %f94;
	@%p28 bra 	$L__BB6_44;
	st.shared.f32 	[%r7], %f11;
$L__BB6_44:
	add.s32 	%r98, %r14, 4;
	setp.ge.s32 	%p29, %r98, %r69;
	@%p29 bra 	$L__BB6_47;
	ld.shared.f32 	%f12, [%r9+44];
	ld.shared.f32 	%f95, [%r7];
	setp.leu.f32 	%p30, %f12, %f95;
	@%p30 bra 	$L__BB6_47;
	st.shared.f32 	[%r7], %f12;
$L__BB6_47:
	add.s32 	%r99, %r14, 5;
	setp.ge.s32 	%p31, %r99, %r69;
	@%p31 bra 	$L__BB6_50;
	ld.shared.f32 	%f13, [%r9+48];
	ld.shared.f32 	%f96, [%r7];
	setp.leu.f32 	%p32, %f13, %f96;
	@%p32 bra 	$L__BB6_50;
	st.shared.f32 	[%r7], %f13;
$L__BB6_50:
	add.s32 	%r100, %r14, 6;
	setp.ge.s32 	%p33, %r100, %r69;
	@%p33 bra 	$L__BB6_53;
	ld.shared.f32 	%f14, [%r9+52];
	ld.shared.f32 	%f97, [%r7];
	setp.leu.f32 	%p34, %f14, %f97;
	@%p34 bra 	$L__BB6_53;
	st.shared.f32 	[%r7], %f14;
$L__BB6_53:
	add.s32 	%r101, %r14, 7;
	setp.ge.s32 	%p35, %r101, %r69;
	@%p35 bra 	$L__BB6_56;
	ld.shared.f32 	%f15, [%r9+56];
	ld.shared.f32 	%f98, [%r7];
	setp.leu.f32 	%p36, %f15, %f98;
	@%p36 bra 	$L__BB6_56;
	st.shared.f32 	[%r7], %f15;
$L__BB6_56:
	add.s32 	%r102, %r14, 8;
	setp.ge.s32 	%p37, %r102, %r69;
	@%p37 bra 	$L__BB6_59;
	ld.shared.f32 	%f16, [%r9+60];
	ld.shared.f32 	%f99, [%r7];
	setp.leu.f32 	%p38, %f16, %f99;
	@%p38 bra 	$L__BB6_59;
	st.shared.f32 	[%r7], %f16;
$L__BB6_59:
	bar.sync 	0;
	add.s32 	%r219, %r14, 16;
	add.s32 	%r103, %r14, 9;
	add.s32 	%r218, %r218, 16;
	add.s32 	%r217, %r217, 16;
	setp.lt.s32 	%p39, %r103, %r69;
	@%p39 bra 	$L__BB6_8;
$L__BB6_60:
	setp.lt.s32 	%p40, %r69, 1;
	@%p40 bra 	$L__BB6_133;
	add.s32 	%r220, %r1, %r6;
	mov.b32 	%r222, 7;
	mov.u32 	%r221, %r1;
$L__BB6_62:
	setp.ne.s32 	%p41, %r1, 0;
	add.s32 	%r22, %r222, -7;
	mul.wide.s32 	%rd9, %r220, 4;
	add.s64 	%rd3, %rd1, %rd9;
	ld.global.f32 	%f100, [%rd3];
	st.shared.f32 	[%r10], %f100;
	bar.sync 	0;
	@%p41 bra 	$L__BB6_130;
	setp.lt.s32 	%p42, %r70, 1;
	ld.shared.f32 	%f362, [%r8];
	@%p42 bra 	$L__BB6_97;
	setp.ge.s32 	%p59, %r22, %r69;
	@%p59 bra 	$L__BB6_66;
	ld.shared.f32 	%f117, [%r9];
	ld.shared.f32 	%f118, [%r7];
	sub.f32 	%f119, %f117, %f118;
	fma.rn.f32 	%f120, %f119, 0f3BBB989D, 0f3F000000;
	cvt.sat.f32.f32 	%f121, %f120;
	mov.f32 	%f122, 0f4B400001;
	mov.f32 	%f123, 0f437C0000;
	fma.rm.f32 	%f124, %f121, %f123, %f122;
	add.f32 	%f125, %f124, 0fCB40007F;
	neg.f32 	%f126, %f125;
	fma.rn.f32 	%f127, %f119, 0f3FB8AA3B, %f126;
	fma.rn.f32 	%f128, %f119, 0f32A57060, %f127;
	mov.b32 	%r119, %f124;
	shl.b32 	%r120, %r119, 23;
	mov.b32 	%f129, %r120;
	ex2.approx.ftz.f32 	%f130, %f128;
	fma.rn.f32 	%f362, %f130, %f129, %f362;
	st.shared.f32 	[%r8], %f362;
$L__BB6_66:
	st.shared.f32 	[%r9], %f362;
	add.s32 	%r121, %r222, -6;
	setp.ge.s32 	%p60, %r121, %r69;
	@%p60 bra 	$L__BB6_68;
	ld.shared.f32 	%f131, [%r9+4];
	ld.shared.f32 	%f132, [%r7];
	sub.f32 	%f133, %f131, %f132;
	fma.rn.f32 	%f134, %f133, 0f3BBB989D, 0f3F000000;
	cvt.sat.f32.f32 	%f135, %f134;
	mov.f32 	%f136, 0f4B400001;
	mov.f32 	%f137, 0f437C0000;
	fma.rm.f32 	%f138, %f135, %f137, %f136;
	add.f32 	%f139, %f138, 0fCB40007F;
	neg.f32 	%f140, %f139;
	fma.rn.f32 	%f141, %f133, 0f3FB8AA3B, %f140;
	fma.rn.f32 	%f142, %f133, 0f32A57060, %f141;
	mov.b32 	%r122, %f138;
	shl.b32 	%r123, %r122, 23;
	mov.b32 	%f143, %r123;
	ex2.approx.ftz.f32 	%f144, %f142;
	fma.rn.f32 	%f362, %f144, %f143, %f362;
	st.shared.f32 	[%r8], %f362;
$L__BB6_68:
	st.shared.f32 	[%r9+4], %f362;
	add.s32 	%r124, %r222, -5;
	setp.ge.s32 	%p61, %r124, %r69;
	@%p61 bra 	$L__BB6_70;
	ld.shared.f32 	%f145, [%r9+8];
	ld.shared.f32 	%f146, [%r7];
	sub.f32 	%f147, %f145, %f146;
	fma.rn.f32 	%f148, %f147, 0f3BBB989D, 0f3F000000;
	cvt.sat.f32.f32 	%f149, %f148;
	mov.f32 	%f150, 0f4B400001;
	mov.f32 	%f151, 0f437C0000;
	fma.rm.f32 	%f152, %f149, %f151, %f150;
	add.f32 	%f153, %f152, 0fCB40007F;
	neg.f32 	%f154, %f153;
	fma.rn.f32 	%f155, %f147, 0f3FB8AA3B, %f154;
	fma.rn.f32 	%f156, %f147, 0f32A57060, %f155;
	mov.b32 	%r125, %f152;
	shl.b32 	%r126, %r125, 23;
	mov.b32 	%f157, %r126;
	ex2.approx.ftz.f32 	%f158, %f156;
	fma.rn.f32 	%f362, %f158, %f157, %f362;
	st.shared.f32 	[%r8], %f362;
$L__BB6_70:
	st.shared.f32 	[%r9+8], %f362;
	add.s32 	%r127, %r222, -4;
	setp.ge.s32 	%p62, %r127, %r69;
	@%p62 bra 	$L__BB6_72;
	ld.shared.f32 	%f159, [%r9+12];
	ld.shared.f32 	%f160, [%r7];
	sub.f32 	%f161, %f159, %f160;
	fma.rn.f32 	%f162, %f161, 0f3BBB989D, 0f3F000000;
	cvt.sat.f32.f32 	%f163, %f162;
	mov.f32 	%f164, 0f4B400001;
	mov.f32 	%f165, 0f437C0000;
	fma.rm.f32 	%f166, %f163, %f165, %f164;
	add.f32 	%f167, %f166, 0fCB40007F;
	neg.f32 	%f168, %f167;
	fma.rn.f32 	%f169, %f161, 0f3FB8AA3B, %f168;
	fma.rn.f32 	%f170, %f161, 0f32A57060, %f169;
	mov.b32 	%r128, %f166;
	shl.b32 	%r129, %r128, 23;
	mov.b32 	%f171, %r129;
	ex2.approx.ftz.f32 	%f172, %f170;
	fma.rn.f32 	%f362, %f172, %f171, %f362;
	st.shared.f32 	[%r8], %f362;
$L__BB6_72:
	st.shared.f32 	[%r9+12], %f362;
	add.s32 	%r130, %r222, -3;
	setp.ge.s32 	%p63, %r130, %r69;
	@%p63 bra 	$L__BB6_74;
	ld.shared.f32 	%f173, [%r9+16];
	ld.shared.f32 	%f174, [%r7];
	sub.f32 	%f175, %f173, %f174;
	fma.rn.f32 	%f176, %f175, 0f3BBB989D, 0f3F000000;
	cvt.sat.f32.f32 	%f177, %f176;
	mov.f32 	%f178, 0f4B400001;
	mov.f32 	%f179, 0f437C0000;
	fma.rm.f32 	%f180, %f177, %f179, %f178;
	add.f32 	%f181, %f180, 0fCB40007F;
	neg.f32 	%f182, %f181;
	fma.rn.f32 	%f183, %f175, 0f3FB8AA3B, %f182;
	fma.rn.f32 	%f184, %f175, 0f32A57060, %f183;
	mov.b32 	%r131, %f180;
	shl.b32 	%r132, %r131, 23;
	mov.b32 	%f185, %r132;
	ex2.approx.ftz.f32 	%f186, %f184;
	fma.rn.f32 	%f362, %f186, %f185, %f362;
	st.shared.f32 	[%r8], %f362;
$L__BB6_74:
	st.shared.f32 	[%r9+16], %f362;
	add.s32 	%r133, %r222, -2;
	setp.ge.s32 	%p64, %r133, %r69;
	@%p64 bra 	$L__BB6_76;
	ld.shared.f32 	%f187, [%r9+20];
	ld.shared.f32 	%f188, [%r7];
	sub.f32 	%f189, %f187, %f188;
	fma.rn.f32 	%f190, %f189, 0f3BBB989D, 0f3F000000;
	cvt.sat.f32.f32 	%f191, %f190;
	mov.f32 	%f192, 0f4B400001;
	mov.f32 	%f193, 0f437C0000;
	fma.rm.f32 	%f194, %f191, %f193, %f192;
	add.f32 	%f195, %f194, 0fCB40007F;
	neg.f32 	%f196, %f195;
	fma.rn.f32 	%f197, %f189, 0f3FB8AA3B, %f196;
	fma.rn.f32 	%f198, %f189, 0f32A57060, %f197;
	mov.b32 	%r134, %f194;
	shl.b32 	%r135, %r134, 23;
	mov.b32 	%f199, %r135;
	ex2.approx.ftz.f32 	%f200, %f198;
	fma.rn.f32 	%f362, %f200, %f199, %f362;
	st.shared.f32 	[%r8], %f362;
$L__BB6_76:
	st.shared.f32 	[%r9+20], %f362;
	add.s32 	%r136, %r222, -1;
	setp.ge.s32 	%p65, %r136, %r69;
	@%p65 bra 	$L__BB6_78;
	ld.shared.f32 	%f201, [%r9+24];
	ld.shared.f32 	%f202, [%r7];
	sub.f32 	%f203, %f201, %f202;
	fma.rn.f32 	%f204, %f203, 0f3BBB989D, 0f3F000000;
	cvt.sat.f32.f32 	%f205, %f204;
	mov.f32 	%f206, 0f4B400001;
	mov.f32 	%f207, 0f437C0000;
	fma.rm.f32 	%f208, %f205, %f207, %f206;
	add.f32 	%f209, %f208, 0fCB40007F;
	neg.f32 	%f210, %f209;
	fma.rn.f32 	%f211, %f203, 0f3FB8AA3B, %f210;
	fma.rn.f32 	%f212, %f203, 0f32A57060, %f211;
	mov.b32 	%r137, %f208;
	shl.b32 	%r138, %r137, 23;
	mov.b32 	%f213, %r138;
	ex2.approx.ftz.f32 	%f214, %f212;
	fma.rn.f32 	%f362, %f214, %f213, %f362;
	st.shared.f32 	[%r8], %f362;
$L__BB6_78:
	st.shared.f32 	[%r9+24], %f362;
	setp.ge.s32 	%p66, %r222, %r69;
	@%p66 bra 	$L__BB6_80;
	ld.shared.f32 	%f215, [%r9+28];
	ld.shared.f32 	%f216, [%r7];
	sub.f32 	%f217, %f215, %f216;
	fma.rn.f32 	%f218, %f217, 0f3BBB989D, 0f3F000000;
	cvt.sat.f32.f32 	%f219, %f218;
	mov.f32 	%f220, 0f4B400001;
	mov.f32 	%f221, 0f437C0000;
	fma.rm.f32 	%f222, %f219, %f221, %f220;
	add.f32 	%f223, %f222, 0fCB40007F;
	neg.f32 	%f224, %f223;
	fma.rn.f32 	%f225, %f217, 0f3FB8AA3B, %f224;
	fma.rn.f32 	%f226, %f217, 0f32A57060, %f225;
	mov.b32 	%r139, %f222;
	shl.b32 	%r140, %r139, 23;
	mov.b32 	%f227, %r140;
	ex2.approx.ftz.f32 	%f228, %f226;
	fma.rn.f32 	%f362, %f228, %f227, %f362;
	st.shared.f32 	[%r8], %f362;
$L__BB6_80:
	st.shared.f32 	[%r9+28], %f362;
	add.s32 	%r141, %r222, 1;
	setp.ge.s32 	%p67, %r141, %r69;
	@%p67 bra 	$L__BB6_82;
	ld.shared.f32 	%f229, [%r9+32];
	ld.shared.f32 	%f230, [%r7];
	sub.f32 	%f231, %f229, %f230;
	fma.rn.f32 	%f232, %f231, 0f3BBB989D, 0f3F000000;
	cvt.sat.f32.f32 	%f233, %f232;
	mov.f32 	%f234, 0f4B400001;
	mov.f32 	%f235, 0f437C0000;
	fma.rm.f32 	%f236, %f233, %f235, %f234;
	add.f32 	%f237, %f236, 0fCB40007F;
	neg.f32 	%f238, %f237;
	fma.rn.f32 	%f239, %f231, 0f3FB8AA3B, %f238;
	fma.rn.f32 	%f240, %f231, 0f32A57060, %f239;
	mov.b32 	%r142, %f236;
	shl.b32 	%r143, %r142, 23;
	mov.b32 	%f241, %r143;
	ex2.approx.ftz.f32 	%f242, %f240;
	fma.rn.f32 	%f362, %f242, %f241, %f362;
	st.shared.f32 	[%r8], %f362;
$L__BB6_82:
	st.shared.f32 	[%r9+32], %f362;
	add.s32 	%r144, %r222, 2;
	setp.ge.s32 	%p68, %r144, %r69;
	@%p68 bra 	$L__BB6_84;
	ld.shared.f32 	%f243, [%r9+36];
	ld.shared.f32 	%f244, [%r7];
	sub.f32 	%f245, %f243, %f244;
	fma.rn.f32 	%f246, %f245, 0f3BBB989D, 0f3F000000;
	cvt.sat.f32.f32 	%f247, %f246;
	mov.f32 	%f248, 0f4B400001;
	mov.f32 	%f249, 0f437C0000;
	fma.rm.f32 	%f250, %f247, %f249, %f248;
	add.f32 	%f251, %f250, 0fCB40007F;
	neg.f32 	%f252, %f251;
	fma.rn.f32 	%f253, %f245, 0f3FB8AA3B, %f252;
	fma.rn.f32 	%f254, %f245, 0f32A57060, %f253;
	mov.b32 	%r145, %f250;
	shl.b32 	%r146, %r145, 23;
	mov.b32 	%f255, %r146;
	ex2.approx.ftz.f32 	%f256, %f254;
	fma.rn.f32 	%f362, %f256, %f255, %f362;
	st.shared.f32 	[%r8], %f362;
$L__BB6_84:
	st.shared.f32 	[%r9+36], %f362;
	add.s32 	%r147, %r222, 3;
	setp.ge.s32 	%p69, %r147, %r69;
	@%p69 bra 	$L__BB6_86;
	ld.shared.f32 	%f257, [%r9+40];
	ld.shared.f32 	%f258, [%r7];
	sub.f32 	%f259, %f257, %f258;
	fma.rn.f32 	%f260, %f259, 0f3BBB989D, 0f3F000000;
	cvt.sat.f32.f32 	%f261, %f260;
	mov.f32 	%f262, 0f4B400001;
	mov.f32 	%f263, 0f437C0000;
	fma.rm.f32 	%f264, %f261, %f263, %f262;
	add.f32 	%f265, %f264, 0fCB40007F;
	neg.f32 	%f266, %f265;
	fma.rn.f32 	%f267, %f259, 0f3FB8AA3B, %f266;
	fma.rn.f32 	%f268, %f259, 0f32A57060, %f267;
	mov.b32 	%r148, %f264;
	shl.b32 	%r149, %r148, 23;
	mov.b32 	%f269, %r149;
	ex2.approx.ftz.f32 	%f270, %f268;
	fma.rn.f32 	%f362, %f270, %f269, %f362;
	st.shared.f32 	[%r8], %f362;
$L__BB6_86:
	st.shared.f32 	[%r9+40], %f362;
	add.s32 	%r150, %r222, 4;
	setp.ge.s32 	%p70, %r150, %r69;
	@%p70 bra 	$L__BB6_88;
	ld.shared.f32 	%f271, [%r9+44];
	ld.shared.f32 	%f272, [%r7];
	sub.f32 	%f273, %f271, %f272;
	fma.rn.f32 	%f274, %f273, 0f3BBB989D, 0f3F000000;
	cvt.sat.f32.f32 	%f275, %f274;
	mov.f32 	%f276, 0f4B400001;
	mov.f32 	%f277, 0f437C0000;
	fma.rm.f32 	%f278, %f275, %f277, %f276;
	add.f32 	%f279, %f278, 0fCB40007F;
	neg.f32 	%f280, %f279;
	fma.rn.f32 	%f281, %f273, 0f3FB8AA3B, %f280;
	fma.rn.f32 	%f282, %f273, 0f32A57060, %f281;
	mov.b32 	%r151, %f278;
	shl.b32 	%r152, %r151, 23;
	mov.b32 	%f283, %r152;
	ex2.approx.ftz.f32 	%f284, %f282;
	fma.rn.f32 	%f362, %f284, %f283, %f362;
	st.shared.f32 	[%r8], %f362;
$L__BB6_88:
	st.shared.f32 	[%r9+44], %f362;
	add.s32 	%r153, %r222, 5;
	setp.ge.s32 	%p71, %r153, %r69;
	@%p71 bra 	$L__BB6_90;
	ld.shared.f32 	%f285, [%r9+48];
	ld.shared.f32 	%f286, [%r7];
	sub.f32 	%f287, %f285, %f286;
	fma.rn.f32 	%f288, %f287, 0f3BBB989D, 0f3F000000;
	cvt.sat.f32.f32 	%f289, %f288;
	mov.f32 	%f290, 0f4B400001;
	mov.f32 	%f291, 0f437C0000;
	fma.rm.f32 	%f292, %f289, %f291, %f290;
	add.f32 	%f293, %f292, 0fCB40007F;
	neg.f32 	%f294, %f293;
	fma.rn.f32 	%f295, %f287, 0f3FB8AA3B, %f294;
	fma.rn.f32 	%f296, %f287, 0f32A57060, %f295;
	mov.b32 	%r154, %f292;
	shl.b32 	%r155, %r154, 23;
	mov.b32 	%f297, %r155;
	ex2.approx.ftz.f32 	%f298, %f296;
	fma.rn.f32 	%f362, %f298, %f297, %f362;
	st.shared.f32 	[%r8], %f362;
$L__BB6_90:
	st.shared.f32 	[%r9+48], %f362;
	add.s32 	%r156, %r222, 6;
	setp.ge.s32 	%p72, %r156, %r69;
	@%p72 bra 	$L__BB6_92;
	ld.shared.f32 	%f299, [%r9+52];
	ld.shared.f32 	%f300, [%r7];
	sub.f32 	%f301, %f299, %f300;
	fma.rn.f32 	%f302, %f301, 0f3BBB989D, 0f3F000000;
	cvt.sat.f32.f32 	%f303, %f302;
	mov.f32 	%f304, 0f4B400001;
	mov.f32 	%f305, 0f437C0000;
	fma.rm.f32 	%f306, %f303, %f305, %f304;
	add.f32 	%f307, %f306, 0fCB40007F;
	neg.f32 	%f308, %f307;
	fma.rn.f32 	%f309, %f301, 0f3FB8AA3B, %f308;
	fma.rn.f32 	%f310, %f301, 0f32A57060, %f309;
	mov.b32 	%r157, %f306;
	shl.b32 	%r158, %r157, 23;
	mov.b32 	%f311, %r158;
	ex2.approx.ftz.f32 	%f312, %f310;
	fma.rn.f32 	%f362, %f312, %f311, %f362;
	st.shared.f32 	[%r8], %f362;
$L__BB6_92:
	st.shared.f32 	[%r9+52], %f362;
	add.s32 	%r159, %r222, 7;
	setp.ge.s32 	%p73, %r159, %r69;
	@%p73 bra 	$L__BB6_94;
	ld.shared.f32 	%f313, [%r9+56];
	ld.shared.f32 	%f314, [%r7];
	sub.f32 	%f315, %f313, %f314;
	fma.rn.f32 	%f316, %f315, 0f3BBB989D, 0f3F000000;
	cvt.sat.f32.f32 	%f317, %f316;
	mov.f32 	%f318, 0f4B400001;
	mov.f32 	%f319, 0f437C0000;
	fma.rm.f32 	%f320, %f317, %f319, %f318;
	add.f32 	%f321, %f320, 0fCB40007F;
	neg.f32 	%f322, %f321;
	fma.rn.f32 	%f323, %f315, 0f3FB8AA3B, %f322;
	fma.rn.f32 	%f324, %f315, 0f32A57060, %f323;
	mov.b32 	%r160, %f320;
	shl.b32 	%r161, %r160, 23;
	mov.b32 	%f325, %r161;
	ex2.approx.ftz.f32 	%f326, %f324;
	fma.rn.f32 	%f362, %f326, %f325, %f362;
	st.shared.f32 	[%r8], %f362;
$L__BB6_94:
	st.shared.f32 	[%r9+56], %f362;
	add.s32 	%r162, %r222, 8;
	setp.ge.s32 	%p74, %r162, %r69;
	@%p74 bra 	$L__BB6_96;
	ld.shared.f32 	%f327, [%r9+60];
	ld.shared.f32 	%f328, [%r7];
	sub.f32 	%f329, %f327, %f328;
	fma.rn.f32 	%f330, %f329, 0f3BBB989D, 0f3F000000;
	cvt.sat.f32.f32 	%f331, %f330;
	mov.f32 	%f332, 0f4B400001;
	mov.f32 	%f333, 0f437C0000;
	fma.rm.f32 	%f334, %f331, %f333, %f332;
	add.f32 	%f335, %f334, 0fCB40007F;
	neg.f32 	%f336, %f335;
	fma.rn.f32 	%f337, %f329, 0f3FB8AA3B, %f336;
	fma.rn.f32 	%f338, %f329, 0f32A57060, %f337;
	mov.b32 	%r163, %f334;
	shl.b32 	%r164, %r163, 23;
	mov.b32 	%f339, %r164;
	ex2.approx.ftz.f32 	%f340, %f338;
	fma.rn.f32 	%f362, %f340, %f339, %f362;
	st.shared.f32 	[%r8], %f362;
$L__BB6_96:
	st.shared.f32 	[%r9+60], %f362;
	bra.uni 	$L__BB6_130;
$L__BB6_97:
	setp.ge.s32 	%p43, %r22, %r69;
	@%p43 bra 	$L__BB6_99;
	ld.shared.f32 	%f101, [%r9];
	add.f32 	%f362, %f101, %f362;
	st.shared.f32 	[%r8], %f362;
$L__BB6_99:
	st.shared.f32 	[%r9], %f362;
	add.s32 	%r105, %r222, -6;
	setp.ge.s32 	%p44, %r105, %r69;
	@%p44 bra 	$L__BB6_101;
	ld.shared.f32 	%f102, [%r9+4];
	add.f32 	%f362, %f102, %f362;
	st.shared.f32 	[%r8], %f362;
$L__BB6_101:
	st.shared.f32 	[%r9+4], %f362;
	add.s32 	%r106, %r222, -5;
	setp.ge.s32 	%p45, %r106, %r69;
	@%p45 bra 	$L__BB6_103;
	ld.shared.f32 	%f103, [%r9+8];
	add.f32 	%f362, %f103, %f362;
	st.shared.f32 	[%r8], %f362;
$L__BB6_103:
	st.shared.f32 	[%r9+8], %f362;
	add.s32 	%r107, %r222, -4;
	setp.ge.s32 	%p46, %r107, %r69;
	@%p46 bra 	$L__BB6_105;
	ld.shared.f32 	%f104, [%r9+12];
	add.f32 	%f362, %f104, %f362;
	st.shared.f32 	[%r8], %f362;
$L__BB6_105:
	st.shared.f32 	[%r9+12], %f362;
	add.s32 	%r108, %r222, -3;
	setp.ge.s32 	%p47, %r108, %r69;
	@%p47 bra 	$L__BB6_107;
	ld.shared.f32 	%f105, [%r9+16];
	add.f32 	%f362, %f105, %f362;
	st.shared.f32 	[%r8], %f362;
$L__BB6_107:
	st.shared.f32 	[%r9+16], %f362;
	add.s32 	%r109, %r222, -2;
	setp.ge.s32 	%p48, %r109, %r69;
	@%p48 bra 	$L__BB6_109;
	ld.shared.f32 	%f106, [%r9+20];
	add.f32 	%f362, %f106, %f362;
	st.shared.f32 	[%r8], %f362;
$L__BB6_109:
	st.shared.f32 	[%r9+20], %f362;
	add.s32 	%r110, %r222, -1;
	setp.ge.s32 	%p49, %r110, %r69;
	@%p49 bra 	$L__BB6_111;
	ld.shared.f32 	%f107, [%r9+24];
	add.f32 	%f362, %f107, %f362;
	st.shared.f32 	[%r8], %f362;
$L__BB6_111:
	st.shared.f32 	[%r9+24], %f362;
	setp.ge.s32 	%p50, %r222, %r69;
	@%p50 bra 	$L__BB6_113;
	ld.shared.f32 	%f108, [%r9+28];
	add.f32 	%f362, %f108, %f362;
	st.shared.f32 	[%r8], %f362;
$L__BB6_113:
	st.shared.f32 	[%r9+28], %f362;
	add.s32 	%r111, %r222, 1;
	setp.ge.s32 	%p51, %r111, %r69;
	@%p51 bra 	$L__BB6_115;
	ld.shared.f32 	%f109, [%r9+32];
	add.f32 	%f362, %f109, %f362;
	st.shared.f32 	[%r8], %f362;
$L__BB6_115:
	st.shared.f32 	[%r9+32], %f362;
	add.s32 	%r112, %r222, 2;
	setp.ge.s32 	%p52, %r112, %r69;
	@%p52 bra 	$L__BB6_117;
	ld.shared.f32 	%f110, [%r9+36];
	add.f32 	%f362, %f110, %f362;
	st.shared.f32 	[%r8], %f362;
$L__BB6_117:
	st.shared.f32 	[%r9+36], %f362;
	add.s32 	%r113, %r222, 3;
	setp.ge.s32 	%p53, %r113, %r69;
	@%p53 bra 	$L__BB6_119;
	ld.shared.f32 	%f111, [%r9+40];
	add.f32 	%f362, %f111, %f362;
	st.shared.f32 	[%r8], %f362;
$L__BB6_119:
	st.shared.f32 	[%r9+40], %f362;
	add.s32 	%r114, %r222, 4;
	setp.ge.s32 	%p54, %r114, %r69;
	@%p54 bra 	$L__BB6_121;
	ld.shared.f32 	%f112, [%r9+44];
	add.f32 	%f362, %f112, %f362;
	st.shared.f32 	[%r8], %f362;
$L__BB6_121:
	st.shared.f32 	[%r9+44], %f362;
	add.s32 	%r115, %r222, 5;
	setp.ge.s32 	%p55, %r115, %r69;
	@%p55 bra 	$L__BB6_123;
	ld.shared.f32 	%f113, [%r9+48];
	add.f32 	%f362, %f113, %f362;
	st.shared.f32 	[%r8], %f362;
$L__BB6_123:
	st.shared.f32 	[%r9+48], %f362;
	add.s32 	%r116, %r222, 6;
	setp.ge.s32 	%p56, %r116, %r69;
	@%p56 bra 	$L__BB6_125;
	ld.shared.f32 	%f114, [%r9+52];
	add.f32 	%f362, %f114, %f362;
	st.shared.f32 	[%r8], %f362;
$L__BB6_125:
	st.shared.f32 	[%r9+52], %f362;
	add.s32 	%r117, %r222, 7;
	setp.ge.s32 	%p57, %r117, %r69;
	@%p57 bra 	$L__BB6_127;
	ld.shared.f32 	%f115, [%r9+56];
	add.f32 	%f362, %f115, %f362;
	st.shared.f32 	[%r8], %f362;
$L__BB6_127:
	st.shared.f32 	[%r9+56], %f362;
	add.s32 	%r118, %r222, 8;
	setp.ge.s32 	%p58, %r118, %r69;
	@%p58 bra 	$L__BB6_129;
	ld.shared.f32 	%f116, [%r9+60];
	add.f32 	%f362, %f116, %f362;
	st.shared.f32 	[%r8], %f362;
$L__BB6_129:
	st.shared.f32 	[%r9+60], %f362;
$L__BB6_130:
	setp.ge.s32 	%p75, %r221, %r69;
	@%p75 bra 	$L__BB6_132;
	ld.shared.f32 	%f341, [%r10];
	st.global.f32 	[%rd3], %f341;
$L__BB6_132:
	bar.sync 	0;
	add.s32 	%r23, %r222, 16;
	add.s32 	%r165, %r222, 9;
	add.s32 	%r221, %r221, 16;
	add.s32 	%r220, %r220, 16;
	setp.lt.s32 	%p76, %r165, %r69;
	mov.u32 	%r222, %r23;
	@%p76 bra 	$L__BB6_62;
$L__BB6_133:
	setp.lt.s32 	%p77, %r69, 1;
	cvta.to.global.u64 	%rd10, %rd5;
	mul.wide.s32 	%rd11, %r3, 4;
	add.s64 	%rd12, %rd10, %rd11;
	ld.global.f32 	%f342, [%rd12];
	ld.shared.f32 	%f343, [%r8];
	mul.f32 	%f82, %f342, %f343;
	mov.b32 	%r228, 0;
	@%p77 bra 	$L__BB6_171;
	add.s32 	%r26, %r69, -1;
	add.s32 	%r224, %r1, %r6;
	mov.b32 	%r228, 0;
	mov.b32 	%r225, 8;
	mov.u32 	%r223, %r1;
$L__BB6_135:
	mov.u32 	%r30, %r225;
	mul.wide.s32 	%rd13, %r224, 4;
	add.s64 	%rd4, %rd1, %rd13;
	setp.ge.s32 	%p78, %r223, %r69;
	@%p78 bra 	$L__BB6_137;
	ld.global.f32 	%f344, [%rd4];
	st.shared.f32 	[%r10], %f344;
$L__BB6_137:
	setp.ne.s32 	%p79, %r1, 0;
	bar.sync 	0;
	@%p79 bra 	$L__BB6_170;
	add.s32 	%r169, %r30, -8;
	setp.ge.s32 	%p80, %r169, %r69;
	@%p80 bra 	$L__BB6_140;
	ld.shared.f32 	%f345, [%r9];
	setp.gt.f32 	%p81, %f82, %f345;
	add.s32 	%r170, %r30, -7;
	selp.b32 	%r171, %r170, %r228, %p81;
	setp.eq.s32 	%p82, %r171, %r69;
	selp.b32 	%r228, %r26, %r171, %p82;
$L__BB6_140:
	add.s32 	%r172, %r30, -7;
	setp.ge.s32 	%p83, %r172, %r69;
	@%p83 bra 	$L__BB6_142;
	ld.shared.f32 	%f346, [%r9+4];
	setp.gt.f32 	%p84, %f82, %f346;
	add.s32 	%r173, %r30, -6;
	selp.b32 	%r174, %r173, %r228, %p84;
	setp.eq.s32 	%p85, %r174, %r69;
	selp.b32 	%r228, %r26, %r174, %p85;
$L__BB6_142:
	add.s32 	%r175, %r30, -6;
	setp.ge.s32 	%p86, %r175, %r69;
	@%p86 bra 	$L__BB6_144;
	ld.shared.f32 	%f347, [%r9+8];
	setp.gt.f32 	%p87, %f82, %f347;
	add.s32 	%r176, %r30, -5;
	selp.b32 	%r177, %r176, %r228, %p87;
	setp.eq.s32 	%p88, %r177, %r69;
	selp.b32 	%r228, %r26, %r177, %p88;
$L__BB6_144:
	add.s32 	%r178, %r30, -5;
	setp.ge.s32 	%p89, %r178, %r69;
	@%p89 bra 	$L__BB6_146;
	ld.shared.f32 	%f348, [%r9+12];
	setp.gt.f32 	%p90, %f82, %f348;
	add.s32 	%r179, %r30, -4;
	selp.b32 	%r180, %r179, %r228, %p90;
	setp.eq.s32 	%p91, %r180, %r69;
	selp.b32 	%r228, %r26, %r180, %p91;
$L__BB6_146:
	add.s32 	%r181, %r30, -4;
	setp.ge.s32 	%p92, %r181, %r69;
	@%p92 bra 	$L__BB6_148;
	ld.shared.f32 	%f349, [%r9+16];
	setp.gt.f32 	%p93, %f82, %f349;
	add.s32 	%r182, %r30, -3;
	selp.b32 	%r183, %r182, %r228, %p93;
	setp.eq.s32 	%p94, %r183, %r69;
	selp.b32 	%r228, %r26, %r183, %p94;
$L__BB6_148:
	add.s32 	%r184, %r30, -3;
	setp.ge.s32 	%p95, %r184, %r69;
	@%p95 bra 	$L__BB6_150;
	ld.shared.f32 	%f350, [%r9+20];
	setp.gt.f32 	%p96, %f82, %f350;
	add.s32 	%r185, %r30, -2;
	selp.b32 	%r186, %r185, %r228, %p96;
	setp.eq.s32 	%p97, %r186, %r69;
	selp.b32 	%r228, %r26, %r186, %p97;
$L__BB6_150:
	add.s32 	%r187, %r30, -2;
	setp.ge.s32 	%p98, %r187, %r69;
	@%p98 bra 	$L__BB6_152;
	ld.shared.f32 	%f351, [%r9+24];
	setp.gt.f32 	%p99, %f82, %f351;
	add.s32 	%r188, %r30, -1;
	selp.b32 	%r189, %r188, %r228, %p99;
	setp.eq.s32 	%p100, %r189, %r69;
	selp.b32 	%r228, %r26, %r189, %p100;
$L__BB6_152:
	add.s32 	%r190, %r30, -1;
	setp.ge.s32 	%p101, %r190, %r69;
	@%p101 bra 	$L__BB6_154;
	ld.shared.f32 	%f352, [%r9+28];
	setp.gt.f32 	%p102, %f82, %f352;
	selp.b32 	%r191, %r30, %r228, %p102;
	setp.eq.s32 	%p103, %r191, %r69;
	selp.b32 	%r228, %r26, %r191, %p103;
$L__BB6_154:
	setp.ge.s32 	%p104, %r30, %r69;
	@%p104 bra 	$L__BB6_156;
	ld.shared.f32 	%f353, [%r9+32];
	setp.gt.f32 	%p105, %f82, %f353;
	add.s32 	%r192, %r30, 1;
	selp.b32 	%r193, %r192, %r228, %p105;
	setp.eq.s32 	%p106, %r193, %r69;
	selp.b32 	%r228, %r26, %r193, %p106;
$L__BB6_156:
	add.s32 	%r194, %r30, 1;
	setp.ge.s32 	%p107, %r194, %r69;
	@%p107 bra 	$L__BB6_158;
	ld.shared.f32 	%f354, [%r9+36];
	setp.gt.f32 	%p108, %f82, %f354;
	add.s32 	%r195, %r30, 2;
	selp.b32 	%r196, %r195, %r228, %p108;
	setp.eq.s32 	%p109, %r196, %r69;
	selp.b32 	%r228, %r26, %r196, %p109;
$L__BB6_158:
	add.s32 	%r197, %r30, 2;
	setp.ge.s32 	%p110, %r197, %r69;
	@%p110 bra 	$L__BB6_160;
	ld.shared.f32 	%f355, [%r9+40];
	setp.gt.f32 	%p111, %f82, %f355;
	add.s32 	%r198, %r30, 3;
	selp.b32 	%r199, %r198, %r228, %p111;
	setp.eq.s32 	%p112, %r199, %r69;
	selp.b32 	%r228, %r26, %r199, %p112;
$L__BB6_160:
	add.s32 	%r200, %r30, 3;
	setp.ge.s32 	%p113, %r200, %r69;
	@%p113 bra 	$L__BB6_162;
	ld.shared.f32 	%f356, [%r9+44];
	setp.gt.f32 	%p114, %f82, %f356;
	add.s32 	%r201, %r30, 4;
	selp.b32 	%r202, %r201, %r228, %p114;
	setp.eq.s32 	%p115, %r202, %r69;
	selp.b32 	%r228, %r26, %r202, %p115;
$L__BB6_162:
	add.s32 	%r203, %r30, 4;
	setp.ge.s32 	%p116, %r203, %r69;
	@%p116 bra 	$L__BB6_164;
	ld.shared.f32 	%f357, [%r9+48];
	setp.gt.f32 	%p117, %f82, %f357;
	add.s32 	%r204, %r30, 5;
	selp.b32 	%r205, %r204, %r228, %p117;
	setp.eq.s32 	%p118, %r205, %r69;
	selp.b32 	%r228, %r26, %r205, %p118;
$L__BB6_164:
	add.s32 	%r206, %r30, 5;
	setp.ge.s32 	%p119, %r206, %r69;
	@%p119 bra 	$L__BB6_166;
	ld.shared.f32 	%f358, [%r9+52];
	setp.gt.f32 	%p120, %f82, %f358;
	add.s32 	%r207, %r30, 6;
	selp.b32 	%r208, %r207, %r228, %p120;
	setp.eq.s32 	%p121, %r208, %r69;
	selp.b32 	%r228, %r26, %r208, %p121;
$L__BB6_166:
	add.s32 	%r209, %r30, 6;
	setp.ge.s32 	%p122, %r209, %r69;
	@%p122 bra 	$L__BB6_168;
	ld.shared.f32 	%f359, [%r9+56];
	setp.gt.f32 	%p123, %f82, %f359;
	add.s32 	%r210, %r30, 7;
	selp.b32 	%r211, %r210, %r228, %p123;
	setp.eq.s32 	%p124, %r211, %r69;
	selp.b32 	%r228, %r26, %r211, %p124;
$L__BB6_168:
	add.s32 	%r212, %r30, 7;
	setp.ge.s32 	%p125, %r212, %r69;
	@%p125 bra 	$L__BB6_170;
	ld.shared.f32 	%f360, [%r9+60];
	setp.gt.f32 	%p126, %f82, %f360;
	add.s32 	%r213, %r30, 8;
	selp.b32 	%r214, %r213, %r228, %p126;
	setp.eq.s32 	%p127, %r214, %r69;
	selp.b32 	%r228, %r26, %r214, %p127;
$L__BB6_170:
	add.s32 	%r225, %r30, 16;
	add.s32 	%r215, %r30, 8;
	add.s32 	%r224, %r224, 16;
	add.s32 	%r223, %r223, 16;
	setp.lt.s32 	%p128, %r215, %r69;
	@%p128 bra 	$L__BB6_135;
$L__BB6_171:
	setp.ne.s32 	%p129, %r1, 0;
	setp.ge.s32 	%p130, %r3, %r68;
	or.pred  	%p131, %p129, %p130;
	@%p131 bra 	$L__BB6_173;
	cvta.to.global.u64 	%rd14, %rd6;
	add.s64 	%rd16, %rd14, %rd11;
	st.global.u32 	[%rd16], %r228;
$L__BB6_173:
	ret;

}
	// .globl	_Z11mvNormalPDFPfS_S_iiii
.visible .entry _Z11mvNormalPDFPfS_S_iiii(
	.param .u64 .ptr .align 1 _Z11mvNormalPDFPfS_S_iiii_param_0,
	.param .u64 .ptr .align 1 _Z11mvNormalPDFPfS_S_iiii_param_1,
	.param .u64 .ptr .align 1 _Z11mvNormalPDFPfS_S_iiii_param_2,
	.param .u32 _Z11mvNormalPDFPfS_S_iiii_param_3,
	.param .u32 _Z11mvNormalPDFPfS_S_iiii_param_4,
	.param .u32 _Z11mvNormalPDFPfS_S_iiii_param_5,
	.param .u32 _Z11mvNormalPDFPfS_S_iiii_param_6
)
{
	.reg .pred 	%p<100>;
	.reg .b16 	%rs<11>;
	.reg .b32 	%r<284>;
	.reg .b32 	%f<162>;
	.reg .b64 	%rd<25>;
	.reg .b64 	%fd<34>;

	ld.param.u64 	%rd10, [_Z11mvNormalPDFPfS_S_iiii_param_0];
	ld.param.u64 	%rd11, [_Z11mvNormalPDFPfS_S_iiii_param_1];
	ld.param.u64 	%rd9, [_Z11mvNormalPDFPfS_S_iiii_param_2];
	ld.param.u32 	%r96, [_Z11mvNormalPDFPfS_S_iiii_param_3];
	ld.param.u32 	%r97, [_Z11mvNormalPDFPfS_S_iiii_param_4];
	ld.param.u32 	%r98, [_Z11mvNormalPDFPfS_S_iiii_param_5];
	ld.param.u32 	%r99, [_Z11mvNormalPDFPfS_S_iiii_param_6];
	cvta.to.global.u64 	%rd1, %rd10;
	cvta.to.global.u64 	%rd2, %rd11;
	mov.u32 	%r1, %tid.x;
	mov.u32 	%r2, %tid.y;
	mov.u32 	%r100, %ctaid.x;
	shl.b32 	%r101, %r100, 4;
	add.s32 	%r3, %r101, %r1;
	mov.u32 	%r102, %ctaid.y;
	shl.b32 	%r103, %r102, 4;
	add.s32 	%r4, %r103, %r2;
	add.s32 	%r104, %r96, 3;
	mul.lo.s32 	%r105, %r104, %r96;
	shr.u32 	%r106, %r105, 31;
	add.s32 	%r107, %r105, %r106;
	shr.s32 	%r5, %r107, 1;
	add.s32 	%r257, %r5, 2;
	and.b32  	%r108, %r257, 15;
	setp.eq.s32 	%p1, %r108, 0;
	@%p1 bra 	$L__BB7_2;
	shr.s32 	%r109, %r257, 31;
	shr.u32 	%r110, %r109, 28;
	add.s32 	%r111, %r257, %r110;
	and.b32  	%r112, %r111, -16;
	sub.s32 	%r113, %r112, %r257;
	add.s32 	%r114, %r5, %r113;
	add.s32 	%r257, %r114, 18;
$L__BB7_2:
	and.b32  	%r115, %r96, 15;
	setp.eq.s32 	%p2, %r115, 0;
	mov.u32 	%r258, %r96;
	@%p2 bra 	$L__BB7_4;
	shr.s32 	%r116, %r96, 31;
	shr.u32 	%r117, %r116, 28;
	add.s32 	%r118, %r96, %r117;
	and.b32  	%r119, %r118, -16;
	add.s32 	%r258, %r119, 16;
$L__BB7_4:
	and.b32  	%r120, %r98, 15;
	setp.eq.s32 	%p3, %r120, 0;
	mov.u32 	%r259, %r98;
	@%p3 bra 	$L__BB7_6;
	shr.s32 	%r121, %r98, 31;
	shr.u32 	%r122, %r121, 28;
	add.s32 	%r123, %r98, %r122;
	and.b32  	%r124, %r123, -16;
	add.s32 	%r259, %r124, 16;
$L__BB7_6:
	mul.lo.s32 	%r13, %r259, %r3;
	shl.b32 	%r14, %r257, 6;
	mov.u32 	%r125, sData;
	add.s32 	%r15, %r125, %r14;
	setp.lt.s32 	%p4, %r96, 1;
	@%p4 bra 	$L__BB7_46;
	mul.lo.s32 	%r16, %r258, %r3;
	mul.lo.s32 	%r17, %r96, %r1;
	add.s32 	%r18, %r96, -1;
	shr.u32 	%r127, %r18, 4;
	add.s32 	%r19, %r127, 1;
	setp.lt.u32 	%p5, %r96, 113;
	mov.b32 	%r263, 0;
	@%p5 bra 	$L__BB7_26;
	mov.b32 	%r263, 0;
	mov.u32 	%r264, %r263;
$L__BB7_9:
	.pragma "nounroll";
	add.s32 	%r39, %r263, %r2;
	setp.ge.s32 	%p6, %r39, %r96;
	add.s32 	%r129, %r39, %r16;
	mul.wide.s32 	%rd12, %r129, 4;
	add.s64 	%rd5, %rd1, %rd12;
	add.s32 	%r130, %r39, %r17;
	shl.b32 	%r131, %r130, 2;
	add.s32 	%r40, %r15, %r131;
	@%p6 bra 	$L__BB7_11;
	ld.global.f32 	%f19, [%rd5];
	st.shared.f32 	[%r40], %f19;
$L__BB7_11:
	add.s32 	%r132, %r39, 16;
	setp.ge.s32 	%p7, %r132, %r96;
	@%p7 bra 	$L__BB7_13;
	ld.global.f32 	%f20, [%rd5+64];
	st.shared.f32 	[%r40+64], %f20;
$L__BB7_13:
	add.s32 	%r133, %r39, 32;
	setp.ge.s32 	%p8, %r133, %r96;
	@%p8 bra 	$L__BB7_15;
	ld.global.f32 	%f21, [%rd5+128];
	st.shared.f32 	[%r40+128], %f21;
$L__BB7_15:
	add.s32 	%r134, %r39, 48;
	setp.ge.s32 	%p9, %r134, %r96;
	@%p9 bra 	$L__BB7_17;
	ld.global.f32 	%f22, [%rd5+192];
	st.shared.f32 	[%r40+192], %f22;
$L__BB7_17:
	add.s32 	%r135, %r39, 64;
	setp.ge.s32 	%p10, %r135, %r96;
	@%p10 bra 	$L__BB7_19;
	ld.global.f32 	%f23, [%rd5+256];
	st.shared.f32 	[%r40+256], %f23;
$L__BB7_19:
	add.s32 	%r136, %r39, 80;
	setp.ge.s32 	%p11, %r136, %r96;
	@%p11 bra 	$L__BB7_21;
	ld.global.f32 	%f24, [%rd5+320];
	st.shared.f32 	[%r40+320], %f24;
$L__BB7_21:
	add.s32 	%r137, %r39, 96;
	setp.ge.s32 	%p12, %r137, %r96;
	@%p12 bra 	$L__BB7_23;
	ld.global.f32 	%f25, [%rd5+384];
	st.shared.f32 	[%r40+384], %f25;
$L__BB7_23:
	add.s32 	%r138, %r39, 112;
	setp.ge.s32 	%p13, %r138, %r96;
	@%p13 bra 	$L__BB7_25;
	ld.global.f32 	%f26, [%rd5+448];
	st.shared.f32 	[%r40+448], %f26;
$L__BB7_25:
	add.s32 	%r263, %r263, 128;
	add.s32 	%r264, %r264, 8;
	and.b32  	%r139, %r19, 536870904;
	setp.eq.s32 	%p14, %r264, %r139;
	@%p14 bra 	$L__BB7_26;
	bra.uni 	$L__BB7_9;
$L__BB7_26:
	and.b32  	%r21, %r19, 7;
	setp.eq.s32 	%p15, %r21, 0;
	@%p15 bra 	$L__BB7_46;
	setp.lt.u32 	%p16, %r21, 4;
	@%p16 bra 	$L__BB7_37;
	add.s32 	%r22, %r263, %r2;
	setp.ge.s32 	%p17, %r22, %r96;
	add.s32 	%r140, %r22, %r16;
	mul.wide.s32 	%rd13, %r140, 4;
	add.s64 	%rd3, %rd1, %rd13;
	add.s32 	%r141, %r22, %r17;
	shl.b32 	%r142, %r141, 2;
	add.s32 	%r23, %r15, %r142;
	@%p17 bra 	$L__BB7_30;
	ld.global.f32 	%f27, [%rd3];
	st.shared.f32 	[%r23], %f27;
$L__BB7_30:
	add.s32 	%r143, %r22, 16;
	setp.ge.s32 	%p18, %r143, %r96;
	@%p18 bra 	$L__BB7_32;
	ld.global.f32 	%f28, [%rd3+64];
	st.shared.f32 	[%r23+64], %f28;
$L__BB7_32:
	add.s32 	%r144, %r22, 32;
	setp.ge.s32 	%p19, %r144, %r96;
	@%p19 bra 	$L__BB7_34;
	ld.global.f32 	%f29, [%rd3+128];
	st.shared.f32 	[%r23+128], %f29;
$L__BB7_34:
	add.s32 	%r145, %r22, 48;
	setp.ge.s32 	%p20, %r145, %r96;
	@%p20 bra 	$L__BB7_36;
	ld.global.f32 	%f30, [%rd3+192];
	st.shared.f32 	[%r23+192], %f30;
$L__BB7_36:
	add.s32 	%r263, %r263, 64;
$L__BB7_37:
	and.b32  	%r146, %r19, 3;
	setp.eq.s32 	%p21, %r146, 0;
	@%p21 bra 	$L__BB7_46;
	setp.eq.s32 	%p22, %r146, 1;
	@%p22 bra 	$L__BB7_44;
	add.s32 	%r26, %r263, %r2;
	setp.ge.s32 	%p23, %r26, %r96;
	add.s32 	%r147, %r26, %r16;
	mul.wide.s32 	%rd14, %r147, 4;
	add.s64 	%rd4, %rd1, %rd14;
	add.s32 	%r148, %r26, %r17;
	shl.b32 	%r149, %r148, 2;
	add.s32 	%r27, %r15, %r149;
	@%p23 bra 	$L__BB7_41;
	ld.global.f32 	%f31, [%rd4];
	st.shared.f32 	[%r27], %f31;
$L__BB7_41:
	add.s32 	%r150, %r26, 16;
	setp.ge.s32 	%p24, %r150, %r96;
	@%p24 bra 	$L__BB7_43;
	ld.global.f32 	%f32, [%rd4+64];
	st.shared.f32 	[%r27+64], %f32;
$L__BB7_43:
	add.s32 	%r263, %r263, 32;
$L__BB7_44:
	and.b32  	%r152, %r127, 1;
	setp.eq.b32 	%p25, %r152, 1;
	add.s32 	%r30, %r263, %r2;
	setp.ge.s32 	%p26, %r30, %r96;
	or.pred  	%p27, %p25, %p26;
	@%p27 bra 	$L__BB7_46;
	add.s32 	%r154, %r30, %r16;
	mul.wide.s32 	%rd15, %r154, 4;
	add.s64 	%rd16, %rd1, %rd15;
	ld.global.f32 	%f33, [%rd16];
	add.s32 	%r155, %r30, %r17;
	shl.b32 	%r156, %r155, 2;
	add.s32 	%r157, %r15, %r156;
	st.shared.f32 	[%r157], %f33;
$L__BB7_46:
	setp.lt.s32 	%p28, %r257, 1;
	@%p28 bra 	$L__BB7_87;
	mul.lo.s32 	%r31, %r257, %r4;
	mul.lo.s32 	%r32, %r257, %r2;
	add.s32 	%r33, %r257, -1;
	shr.u32 	%r159, %r33, 4;
	add.s32 	%r34, %r159, 1;
	and.b32  	%r35, %r34, 7;
	setp.lt.u32 	%p29, %r257, 113;
	mov.b32 	%r267, 0;
	@%p29 bra 	$L__BB7_66;
	and.b32  	%r36, %r34, 536870904;
	mov.b32 	%r267, 0;
	mov.u32 	%r266, %r267;
$L__BB7_49:
	.pragma "nounroll";
	setp.ge.s32 	%p30, %r4, %r98;
	add.s32 	%r45, %r267, %r1;
	setp.ge.s32 	%p31, %r45, %r257;
	add.s32 	%r162, %r45, %r31;
	mul.wide.s32 	%rd17, %r162, 4;
	add.s64 	%rd6, %rd2, %rd17;
	add.s32 	%r163, %r45, %r32;
	shl.b32 	%r164, %r163, 2;
	add.s32 	%r46, %r125, %r164;
	or.pred  	%p32, %p31, %p30;
	@%p32 bra 	$L__BB7_51;
	ld.global.f32 	%f34, [%rd6];
	st.shared.f32 	[%r46], %f34;
$L__BB7_51:
	add.s32 	%r167, %r45, 16;
	setp.ge.s32 	%p34, %r167, %r257;
	or.pred  	%p35, %p34, %p30;
	@%p35 bra 	$L__BB7_53;
	ld.global.f32 	%f35, [%rd6+64];
	st.shared.f32 	[%r46+64], %f35;
$L__BB7_53:
	add.s32 	%r169, %r45, 32;
	setp.ge.s32 	%p37, %r169, %r257;
	or.pred  	%p38, %p37, %p30;
	@%p38 bra 	$L__BB7_55;
	ld.global.f32 	%f36, [%rd6+128];
	st.shared.f32 	[%r46+128], %f36;
$L__BB7_55:
	add.s32 	%r171, %r45, 48;
	setp.ge.s32 	%p40, %r171, %r257;
	or.pred  	%p41, %p40, %p30;
	@%p41 bra 	$L__BB7_57;
	ld.global.f32 	%f37, [%rd6+192];
	st.shared.f32 	[%r46+192], %f37;
$L__BB7_57:
	add.s32 	%r173, %r45, 64;
	setp.ge.s32 	%p43, %r173, %r257;
	or.pred  	%p44, %p43, %p30;
	@%p44 bra 	$L__BB7_59;
	ld.global.f32 	%f38, [%rd6+256];
	st.shared.f32 	[%r46+256], %f38;
$L__BB7_59:
	add.s32 	%r175, %r45, 80;
	setp.ge.s32 	%p46, %r175, %r257;
	or.pred  	%p47, %p46, %p30;
	@%p47 bra 	$L__BB7_61;
	ld.global.f32 	%f39, [%rd6+320];
	st.shared.f32 	[%r46+320], %f39;
$L__BB7_61:
	add.s32 	%r177, %r45, 96;
	setp.ge.s32 	%p49, %r177, %r257;
	or.pred  	%p50, %p49, %p30;
	@%p50 bra 	$L__BB7_63;
	ld.global.f32 	%f40, [%rd6+384];
	st.shared.f32 	[%r46+384], %f40;
$L__BB7_63:
	add.s32 	%r179, %r45, 112;
	setp.ge.s32 	%p52, %r179, %r257;
	or.pred  	%p53, %p52, %p30;
	@%p53 bra 	$L__BB7_65;
	ld.global.f32 	%f41, [%rd6+448];
	st.shared.f32 	[%r46+448], %f41;
$L__BB7_65:
	add.s32 	%r267, %r267, 128;
	add.s32 	%r266, %r266, 8;
	setp.ne.s32 	%p54, %r266, %r36;
	@%p54 bra 	$L__BB7_49;
$L__BB7_66:
	setp.eq.s32 	%p55, %r35, 0;
	@%p55 bra 	$L__BB7_87;
	setp.lt.u32 	%p56, %r35, 4;
	@%p56 bra 	$L__BB7_77;
	setp.ge.s32 	%p57, %r4, %r98;
	add.s32 	%r50, %r267, %r1;
	setp.ge.s32 	%p58, %r50, %r257;
	add.s32 	%r181, %r50, %r31;
	mul.wide.s32 	%rd18, %r181, 4;
	add.s64 	%rd7, %rd2, %rd18;
	add.s32 	%r182, %r50, %r32;
	shl.b32 	%r183, %r182, 2;
	add.s32 	%r51, %r125, %r183;
	or.pred  	%p59, %p58, %p57;
	@%p59 bra 	$L__BB7_70;
	ld.global.f32 	%f42, [%rd7];
	st.shared.f32 	[%r51], %f42;
$L__BB7_70:
	add.s32 	%r186, %r50, 16;
	setp.ge.s32 	%p61, %r186, %r257;
	or.pred  	%p62, %p61, %p57;
	@%p62 bra 	$L__BB7_72;
	ld.global.f32 	%f43, [%rd7+64];
	st.shared.f32 	[%r51+64], %f43;
$L__BB7_72:
	add.s32 	%r188, %r50, 32;
	setp.ge.s32 	%p64, %r188, %r257;
	or.pred  	%p65, %p64, %p57;
	@%p65 bra 	$L__BB7_74;
	ld.global.f32 	%f44, [%rd7+128];
	st.shared.f32 	[%r51+128], %f44;
$L__BB7_74:
	add.s32 	%r190, %r50, 48;
	setp.ge.s32 	%p67, %r190, %r257;
	or.pred  	%p68, %p67, %p57;
	@%p68 bra 	$L__BB7_76;
	ld.global.f32 	%f45, [%rd7+192];
	st.shared.f32 	[%r51+192], %f45;
$L__BB7_76:
	add.s32 	%r267, %r267, 64;
$L__BB7_77:
	and.b32  	%r191, %r34, 3;
	setp.eq.s32 	%p69, %r191, 0;
	@%p69 bra 	$L__BB7_87;
	setp.eq.s32 	%p70, %r191, 1;
	@%p70 bra 	$L__BB7_84;
	setp.ge.s32 	%p71, %r4, %r98;
	add.s32 	%r54, %r267, %r1;
	setp.ge.s32 	%p72, %r54, %r257;
	add.s32 	%r193, %r54, %r31;
	mul.wide.s32 	%rd19, %r193, 4;
	add.s64 	%rd8, %rd2, %rd19;
	add.s32 	%r194, %r54, %r32;
	shl.b32 	%r195, %r194, 2;
	add.s32 	%r55, %r125, %r195;
	or.pred  	%p73, %p72, %p71;
	@%p73 bra 	$L__BB7_81;
	ld.global.f32 	%f46, [%rd8];
	st.shared.f32 	[%r55], %f46;
$L__BB7_81:
	add.s32 	%r198, %r54, 16;
	setp.ge.s32 	%p75, %r198, %r257;
	or.pred  	%p76, %p75, %p71;
	@%p76 bra 	$L__BB7_83;
	ld.global.f32 	%f47, [%rd8+64];
	st.shared.f32 	[%r55+64], %f47;
$L__BB7_83:
	add.s32 	%r267, %r267, 32;
$L__BB7_84:
	and.b32  	%r199, %r33, 16;
	setp.ne.s32 	%p77, %r199, 0;
	@%p77 bra 	$L__BB7_87;
	setp.ge.s32 	%p78, %r4, %r98;
	add.s32 	%r58, %r267, %r1;
	setp.ge.s32 	%p79, %r58, %r257;
	or.pred  	%p80, %p79, %p78;
	@%p80 bra 	$L__BB7_87;
	add.s32 	%r201, %r58, %r31;
	mul.wide.s32 	%rd20, %r201, 4;
	add.s64 	%rd21, %rd2, %rd20;
	ld.global.f32 	%f48, [%rd21];
	add.s32 	%r202, %r58, %r32;
	shl.b32 	%r203, %r202, 2;
	add.s32 	%r205, %r125, %r203;
	st.shared.f32 	[%r205], %f48;
$L__BB7_87:
	bar.sync 	0;
	setp.ge.s32 	%p81, %r3, %r97;
	setp.ge.s32 	%p82, %r4, %r98;
	or.pred  	%p83, %p81, %p82;
	@%p83 bra 	$L__BB7_109;
	setp.lt.s32 	%p84, %r96, 1;
	mul.lo.s32 	%r59, %r96, %r1;
	mul.lo.s32 	%r60, %r257, %r2;
	shl.b32 	%r206, %r60, 2;
	add.s32 	%r61, %r125, %r206;
	shl.b32 	%r208, %r5, 2;
	add.s32 	%r209, %r61, %r208;
	ld.shared.f32 	%f1, [%r209];
	ld.shared.f32 	%f2, [%r209+4];
	mov.f32 	%f161, 0f00000000;
	@%p84 bra 	$L__BB7_102;
	shl.b32 	%r213, %r59, 2;
	add.s32 	%r214, %r213, %r14;
	add.s32 	%r216, %r214, %r125;
	add.s32 	%r62, %r216, 16;
	add.s32 	%r218, %r206, %r125;
	add.s32 	%r63, %r218, 16;
	shl.b32 	%r219, %r96, 2;
	add.s32 	%r272, %r61, %r219;
	mov.f32 	%f161, 0f00000000;
	mov.b32 	%r271, 4;
	mov.b32 	%r270, 1;
	mov.b32 	%r273, 0;
	mov.b16 	%rs9, 0;
	mov.u16 	%rs10, %rs9;
$L__BB7_90:
	mov.u32 	%r65, %r273;
	mov.u32 	%r67, %r271;
	mov.u32 	%r273, %r270;
	add.s16 	%rs10, %rs10, 1;
	setp.lt.u32 	%p85, %r65, 7;
	mov.f32 	%f160, 0f00000000;
	mov.b32 	%r280, 0;
	mov.u32 	%r281, %r272;
	@%p85 bra 	$L__BB7_93;
	and.b32  	%r280, %r273, -8;
	neg.s32 	%r276, %r280;
	mov.f32 	%f160, 0f00000000;
	mov.u32 	%r274, %r63;
	mov.u32 	%r275, %r62;
	mov.u32 	%r277, %r272;
$L__BB7_92:
	.pragma "nounroll";
	ld.shared.f32 	%f54, [%r277];
	ld.shared.f32 	%f55, [%r275+-16];
	ld.shared.f32 	%f56, [%r274+-16];
	sub.f32 	%f57, %f55, %f56;
	fma.rn.f32 	%f58, %f54, %f57, %f160;
	ld.shared.f32 	%f59, [%r277+4];
	ld.shared.f32 	%f60, [%r275+-12];
	ld.shared.f32 	%f61, [%r274+-12];
	sub.f32 	%f62, %f60, %f61;
	fma.rn.f32 	%f63, %f59, %f62, %f58;
	ld.shared.f32 	%f64, [%r277+8];
	ld.shared.f32 	%f65, [%r275+-8];
	ld.shared.f32 	%f66, [%r274+-8];
	sub.f32 	%f67, %f65, %f66;
	fma.rn.f32 	%f68, %f64, %f67, %f63;
	ld.shared.f32 	%f69, [%r277+12];
	ld.shared.f32 	%f70, [%r275+-4];
	ld.shared.f32 	%f71, [%r274+-4];
	sub.f32 	%f72, %f70, %f71;
	fma.rn.f32 	%f73, %f69, %f72, %f68;
	ld.shared.f32 	%f74, [%r277+16];
	ld.shared.f32 	%f75, [%r275];
	ld.shared.f32 	%f76, [%r274];
	sub.f32 	%f77, %f75, %f76;
	fma.rn.f32 	%f78, %f74, %f77, %f73;
	ld.shared.f32 	%f79, [%r277+20];
	ld.shared.f32 	%f80, [%r275+4];
	ld.shared.f32 	%f81, [%r274+4];
	sub.f32 	%f82, %f80, %f81;
	fma.rn.f32 	%f83, %f79, %f82, %f78;
	ld.shared.f32 	%f84, [%r277+24];
	ld.shared.f32 	%f85, [%r275+8];
	ld.shared.f32 	%f86, [%r274+8];
	sub.f32 	%f87, %f85, %f86;
	fma.rn.f32 	%f88, %f84, %f87, %f83;
	add.s32 	%r281, %r277, 32;
	ld.shared.f32 	%f89, [%r277+28];
	ld.shared.f32 	%f90, [%r275+12];
	ld.shared.f32 	%f91, [%r274+12];
	sub.f32 	%f92, %f90, %f91;
	fma.rn.f32 	%f160, %f89, %f92, %f88;
	add.s32 	%r276, %r276, 8;
	add.s32 	%r275, %r275, 32;
	add.s32 	%r274, %r274, 32;
	setp.ne.s32 	%p86, %r276, 0;
	mov.u32 	%r277, %r281;
	@%p86 bra 	$L__BB7_92;
$L__BB7_93:
	and.b32  	%r221, %r273, 7;
	setp.eq.s32 	%p87, %r221, 0;
	@%p87 bra 	$L__BB7_101;
	cvt.u32.u16 	%r222, %rs10;
	and.b32  	%r81, %r222, 7;
	add.s32 	%r223, %r81, -1;
	setp.lt.u32 	%p88, %r223, 3;
	@%p88 bra 	$L__BB7_96;
	ld.shared.f32 	%f94, [%r281];
	add.s32 	%r224, %r280, %r59;
	shl.b32 	%r225, %r224, 2;
	add.s32 	%r226, %r15, %r225;
	ld.shared.f32 	%f95, [%r226];
	shl.b32 	%r227, %r280, 2;
	add.s32 	%r228, %r61, %r227;
	ld.shared.f32 	%f96, [%r228];
	sub.f32 	%f97, %f95, %f96;
	fma.rn.f32 	%f98, %f94, %f97, %f160;
	ld.shared.f32 	%f99, [%r281+4];
	ld.shared.f32 	%f100, [%r226+4];
	ld.shared.f32 	%f101, [%r228+4];
	sub.f32 	%f102, %f100, %f101;
	fma.rn.f32 	%f103, %f99, %f102, %f98;
	ld.shared.f32 	%f104, [%r281+8];
	ld.shared.f32 	%f105, [%r226+8];
	ld.shared.f32 	%f106, [%r228+8];
	sub.f32 	%f107, %f105, %f106;
	fma.rn.f32 	%f108, %f104, %f107, %f103;
	ld.shared.f32 	%f109, [%r281+12];
	ld.shared.f32 	%f110, [%r226+12];
	ld.shared.f32 	%f111, [%r228+12];
	sub.f32 	%f112, %f110, %f111;
	fma.rn.f32 	%f160, %f109, %f112, %f108;
	add.s32 	%r281, %r281, 16;
	add.s32 	%r280, %r280, 4;
$L__BB7_96:
	and.b32  	%r229, %r81, 3;
	setp.eq.s32 	%p89, %r229, 0;
	@%p89 bra 	$L__BB7_101;
	and.b16  	%rs7, %rs9, 3;
	setp.eq.s16 	%p90, %rs7, 0;
	@%p90 bra 	$L__BB7_99;
	ld.shared.f32 	%f114, [%r281];
	add.s32 	%r230, %r280, %r59;
	shl.b32 	%r231, %r230, 2;
	add.s32 	%r232, %r15, %r231;
	ld.shared.f32 	%f115, [%r232];
	shl.b32 	%r233, %r280, 2;
	add.s32 	%r234, %r61, %r233;
	ld.shared.f32 	%f116, [%r234];
	sub.f32 	%f117, %f115, %f116;
	fma.rn.f32 	%f118, %f114, %f117, %f160;
	ld.shared.f32 	%f119, [%r281+4];
	ld.shared.f32 	%f120, [%r232+4];
	ld.shared.f32 	%f121, [%r234+4];
	sub.f32 	%f122, %f120, %f121;
	fma.rn.f32 	%f160, %f119, %f122, %f118;
	add.s32 	%r281, %r281, 8;
	add.s32 	%r280, %r280, 2;
$L__BB7_99:
	and.b16  	%rs8, %rs9, 1;
	setp.eq.b16 	%p91, %rs8, 1;
	@%p91 bra 	$L__BB7_101;
	ld.shared.f32 	%f123, [%r281];
	add.s32 	%r235, %r280, %r59;
	shl.b32 	%r236, %r235, 2;
	add.s32 	%r237, %r15, %r236;
	ld.shared.f32 	%f124, [%r237];
	shl.b32 	%r238, %r280, 2;
	add.s32 	%r239, %r61, %r238;
	ld.shared.f32 	%f125, [%r239];
	sub.f32 	%f126, %f124, %f125;
	fma.rn.f32 	%f160, %f123, %f126, %f160;
$L__BB7_101:
	fma.rn.f32 	%f161, %f160, %f160, %f161;
	add.s32 	%r271, %r67, 4;
	add.s32 	%r270, %r273, 1;
	setp.ne.s32 	%p92, %r273, %r96;
	add.s16 	%rs9, %rs9, 1;
	add.s32 	%r272, %r272, %r67;
	@%p92 bra 	$L__BB7_90;
$L__BB7_102:
	setp.lt.s32 	%p93, %r99, 1;
	@%p93 bra 	$L__BB7_104;
	setp.lt.f32 	%p97, %f1, 0f00800000;
	mul.f32 	%f129, %f1, 0f4B000000;
	selp.f32 	%f130, %f129, %f1, %p97;
	selp.f32 	%f131, 0fC1B80000, 0f00000000, %p97;
	mov.b32 	%r252, %f130;
	add.s32 	%r253, %r252, -1059760811;
	and.b32  	%r254, %r253, -8388608;
	sub.s32 	%r255, %r252, %r254;
	mov.b32 	%f132, %r255;
	cvt.rn.f32.s32 	%f133, %r254;
	fma.rn.f32 	%f134, %f133, 0f34000000, %f131;
	add.f32 	%f135, %f132, 0fBF800000;
	fma.rn.f32 	%f136, %f135, 0fBE055027, 0f3E1039F6;
	fma.rn.f32 	%f137, %f136, %f135, 0fBDF8CDCC;
	fma.rn.f32 	%f138, %f137, %f135, 0f3E0F2955;
	fma.rn.f32 	%f139, %f138, %f135, 0fBE2AD8B9;
	fma.rn.f32 	%f140, %f139, %f135, 0f3E4CED0B;
	fma.rn.f32 	%f141, %f140, %f135, 0fBE7FFF22;
	fma.rn.f32 	%f142, %f141, %f135, 0f3EAAAA78;
	fma.rn.f32 	%f143, %f142, %f135, 0fBF000000;
	mul.f32 	%f144, %f135, %f143;
	fma.rn.f32 	%f145, %f144, %f135, %f135;
	fma.rn.f32 	%f146, %f134, 0f3F317218, %f145;
	setp.gt.u32 	%p98, %r252, 2139095039;
	fma.rn.f32 	%f147, %f130, 0f7F800000, 0f7F800000;
	selp.f32 	%f148, %f147, %f146, %p98;
	setp.eq.f32 	%p99, %f130, 0f00000000;
	selp.f32 	%f149, 0fFF800000, %f148, %p99;
	cvt.f64.f32 	%fd30, %f149;
	add.f32 	%f150, %f2, %f161;
	cvt.f64.f32 	%fd31, %f150;
	fma.rn.f64 	%fd33, %fd31, 0dBFE0000000000000, %fd30;
	bra.uni 	$L__BB7_108;
$L__BB7_104:
	add.f32 	%f127, %f2, %f161;
	cvt.f64.f32 	%fd9, %f127;
	mul.f64 	%fd2, %fd9, 0dBFE0000000000000;
	fma.rn.f64 	%fd10, %fd2, 0d3FF71547652B82FE, 0d4338000000000000;
	{
	.reg .b32 %temp; 
	mov.b64 	{%r93, %temp}, %fd10;
	}
	mov.f64 	%fd11, 0dC338000000000000;
	add.rn.f64 	%fd12, %fd10, %fd11;
	fma.rn.f64 	%fd13, %fd12, 0dBFE62E42FEFA39EF, %fd2;
	fma.rn.f64 	%fd14, %fd12, 0dBC7ABC9E3B39803F, %fd13;
	fma.rn.f64 	%fd15, %fd14, 0d3E5ADE1569CE2BDF, 0d3E928AF3FCA213EA;
	fma.rn.f64 	%fd16, %fd15, %fd14, 0d3EC71DEE62401315;
	fma.rn.f64 	%fd17, %fd16, %fd14, 0d3EFA01997C89EB71;
	fma.rn.f64 	%fd18, %fd17, %fd14, 0d3F2A01A014761F65;
	fma.rn.f64 	%fd19, %fd18, %fd14, 0d3F56C16C1852B7AF;
	fma.rn.f64 	%fd20, %fd19, %fd14, 0d3F81111111122322;
	fma.rn.f64 	%fd21, %fd20, %fd14, 0d3FA55555555502A1;
	fma.rn.f64 	%fd22, %fd21, %fd14, 0d3FC5555555555511;
	fma.rn.f64 	%fd23, %fd22, %fd14, 0d3FE000000000000B;
	fma.rn.f64 	%fd24, %fd23, %fd14, 0d3FF0000000000000;
	fma.rn.f64 	%fd25, %fd24, %fd14, 0d3FF0000000000000;
	{
	.reg .b32 %temp; 
	mov.b64 	{%r94, %temp}, %fd25;
	}
	{
	.reg .b32 %temp; 
	mov.b64 	{%temp, %r95}, %fd25;
	}
	shl.b32 	%r240, %r93, 20;
	add.s32 	%r241, %r240, %r95;
	mov.b64 	%fd32, {%r94, %r241};
	{
	.reg .b32 %temp; 
	mov.b64 	{%temp, %r242}, %fd2;
	}
	mov.b32 	%f128, %r242;
	abs.f32 	%f18, %f128;
	setp.lt.f32 	%p94, %f18, 0f4086232B;
	@%p94 bra 	$L__BB7_107;
	setp.lt.f64 	%p95, %fd2, 0d0000000000000000;
	add.f64 	%fd26, %fd2, 0d7FF0000000000000;
	selp.f64 	%fd32, 0d0000000000000000, %fd26, %p95;
	setp.geu.f32 	%p96, %f18, 0f40874800;
	@%p96 bra 	$L__BB7_107;
	shr.u32 	%r243, %r93, 31;
	add.s32 	%r244, %r93, %r243;
	shr.s32 	%r245, %r244, 1;
	shl.b32 	%r246, %r245, 20;
	add.s32 	%r247, %r95, %r246;
	mov.b64 	%fd27, {%r94, %r247};
	sub.s32 	%r248, %r93, %r245;
	shl.b32 	%r249, %r248, 20;
	add.s32 	%r250, %r249, 1072693248;
	mov.b32 	%r251, 0;
	mov.b64 	%fd28, {%r251, %r250};
	mul.f64 	%fd32, %fd28, %fd27;
$L__BB7_107:
	cvt.f64.f32 	%fd29, %f1;
	mul.f64 	%fd33, %fd32, %fd29;
$L__BB7_108:
	cvt.rn.f32.f64 	%f151, %fd33;
	add.s32 	%r256, %r13, %r4;
	cvta.to.global.u64 	%rd22, %rd9;
	mul.wide.s32 	%rd23, %r256, 4;
	add.s64 	%rd24, %rd22, %rd23;
	st.global.f32 	[%rd24], %f151;
$L__BB7_109:
	ret;

}


// ===== COMPILED SASS (sm_100) =====

	.target	sm_100

	.elftype	@"ET_EXEC"


//--------------------- .note.nv.tkinfo           --------------------------
	.section	.note.nv.tkinfo,"",@"SHT_NOTE"
	.sectionflags	@"SHF_NOTE_NV_TKINFO"
	.tkinfo
        /*0018*/ 	.word	0x00000002
        /*0030*/ 	.string	""
        /*0030*/ 	.string	"ptxas"
        /*0030*/ 	.string	"Cuda compilation tools, release 13.0, V13.0.88"
        /*0030*/ 	.string	"Build cuda_13.0.r13.0/compiler.36424714_0"
        /*0030*/ 	.string	"-arch sm_100 -m 64 "



//--------------------- .note.nv.cuinfo           --------------------------
	.section	.note.nv.cuinfo,"",@"SHT_NOTE"
	.sectionflags	@"SHF_NOTE_NV_CUINFO"
        /*0018*/ 	.short	0x0002
        /*001a*/ 	.short	0x0064
        /*001c*/ 	.short	0x0082
	.zero		2


//--------------------- .nv.info                  --------------------------
	.section	.nv.info,"",@"SHT_CUDA_INFO"
	.align	4


	//----- nvinfo : EIATTR_REGCOUNT
	.align		4
        /*0000*/ 	.byte	0x04, 0x2f
        /*0002*/ 	.short	(.L_1 - .L_0)
	.align		4
.L_0:
        /*0004*/ 	.word	index@(_Z9matdot_ipPfS_iii)
        /*0008*/ 	.word	0x0000000c


	//----- nvinfo : EIATTR_FRAME_SIZE
	.align		4
.L_1:
        /*000c*/ 	.byte	0x04, 0x11
        /*000e*/ 	.short	(.L_3 - .L_2)
	.align		4
.L_2:
        /*0010*/ 	.word	index@(_Z9matdot_ipPfS_iii)
        /*0014*/ 	.word	0x00000000


	//----- nvinfo : EIATTR_REGCOUNT
	.align		4
.L_3:
        /*0018*/ 	.byte	0x04, 0x2f
        /*001a*/ 	.short	(.L_5 - .L_4)
	.align		4
.L_4:
        /*001c*/ 	.word	index@(_Z26Matrix_dot_row_inplace_byCPfPjS_iii)
        /*0020*/ 	.word	0x0000000e


	//----- nvinfo : EIATTR_FRAME_SIZE
	.align		4
.L_5:
        /*0024*/ 	.byte	0x04, 0x11
        /*0026*/ 	.short	(.L_7 - .L_6)
	.align		4
.L_6:
        /*0028*/ 	.word	index@(_Z26Matrix_dot_row_inplace_byCPfPjS_iii)
        /*002c*/ 	.word	0x00000000


	//----- nvinfo : EIATTR_REGCOUNT
	.align		4
.L_7:
        /*0030*/ 	.byte	0x04, 0x2f
        /*0032*/ 	.short	(.L_9 - .L_8)
	.align		4
.L_8:
        /*0034*/ 	.word	index@(_Z9NormalizePfii)
        /*0038*/ 	.word	0x00000016


	//----- nvinfo : EIATTR_FRAME_SIZE
	.align		4
.L_9:
        /*003c*/ 	.byte	0x04, 0x11
        /*003e*/ 	.short	(.L_11 - .L_10)
	.align		4
.L_10:
        /*0040*/ 	.word	index@($__internal_1_$__cuda_sm3x_div_rn_noftz_f32_slowpath)
        /*0044*/ 	.word	0x00000000


	//----- nvinfo : EIATTR_FRAME_SIZE
	.align		4
.L_11:
        /*0048*/ 	.byte	0x04, 0x11
        /*004a*/ 	.short	(.L_13 - .L_12)
	.align		4
.L_12:
        /*004c*/ 	.word	index@(_Z9NormalizePfii)
        /*0050*/ 	.word	0x00000000


	//----- nvinfo : EIATTR_REGCOUNT
	.align		4
.L_13:
        /*0054*/ 	.byte	0x04, 0x2f
        /*0056*/ 	.short	(.L_15 - .L_14)
	.align		4
.L_14:
        /*0058*/ 	.word	index@(_Z13Normalize_logPfii)
        /*005c*/ 	.word	0x00000015


	//----- nvinfo : EIATTR_FRAME_SIZE
	.align		4
.L_15:
        /*0060*/ 	.byte	0x04, 0x11
        /*0062*/ 	.short	(.L_17 - .L_16)
	.align		4
.L_16:
        /*0064*/ 	.word	index@($__internal_0_$__cuda_sm3x_div_rn_noftz_f32_slowpath)
        /*0068*/ 	.word	0x00000000


	//----- nvinfo : EIATTR_FRAME_SIZE
	.align		4
.L_17:
        /*006c*/ 	.byte	0x04, 0x11
        /*006e*/ 	.short	(.L_19 - .L_18)
	.align		4
.L_18:
        /*0070*/ 	.word	index@(_Z13Normalize_logPfii)
        /*0074*/ 	.word	0x00000000


	//----- nvinfo : EIATTR_REGCOUNT
	.align		4
.L_19:
        /*0078*/ 	.byte	0x04, 0x2f
        /*007a*/ 	.short	(.L_21 - .L_20)
	.align		4
.L_20:
        /*007c*/ 	.word	index@(_Z8SumLog_KPfiiS_)
        /*0080*/ 	.word	0x00000010


	//----- nvinfo : EIATTR_FRAME_SIZE
	.align		4
.L_21:
        /*0084*/ 	.byte	0x04, 0x11
        /*0086*/ 	.short	(.L_23 - .L_22)
	.align		4
.L_22:
        /*0088*/ 	.word	index@(_Z8SumLog_KPfiiS_)
        /*008c*/ 	.word	0x00000000


	//----- nvinfo : EIATTR_REGCOUNT
	.align		4
.L_23:
        /*0090*/ 	.byte	0x04, 0x2f
        /*0092*/ 	.short	(.L_25 - .L_24)
	.align		4
.L_24:
        /*0094*/ 	.word	index@(_Z23GetMaxFromMeasureMediumPfPiii)
        /*0098*/ 	.word	0x00000020


	//----- nvinfo : EIATTR_FRAME_SIZE
	.align		4
.L_25:
        /*009c*/ 	.byte	0x04, 0x11
        /*009e*/ 	.short	(.L_27 - .L_26)
	.align		4
.L_26:
        /*00a0*/ 	.word	index@(_Z23GetMaxFromMeasureMediumPfPiii)
        /*00a4*/ 	.word	0x00000000


	//----- nvinfo : EIATTR_REGCOUNT
	.align		4
.L_27:
        /*00a8*/ 	.byte	0x04, 0x2f
        /*00aa*/ 	.short	(.L_29 - .L_28)
	.align		4
.L_28:
        /*00ac*/ 	.word	index@(_Z23sampleFromMeasureMediumPfS_Piiii)
        /*00b0*/ 	.word	0x00000016


	//----- nvinfo : EIATTR_FRAME_SIZE
	.align		4
.L_29:
        /*00b4*/ 	.byte	0x04, 0x11
        /*00b6*/ 	.short	(.L_31 - .L_30)
	.align		4
.L_30:
        /*00b8*/ 	.word	index@(_Z23sampleFromMeasureMediumPfS_Piiii)
        /*00bc*/ 	.word	0x00000000


	//----- nvinfo : EIATTR_REGCOUNT
	.align		4
.L_31:
        /*00c0*/ 	.byte	0x04, 0x2f
        /*00c2*/ 	.short	(.L_33 - .L_32)
	.align		4
.L_32:
        /*00c4*/ 	.word	index@(_Z11mvNormalPDFPfS_S_iiii)
        /*00c8*/ 	.word	0x00000020


	//----- nvinfo : EIATTR_FRAME_SIZE
	.align		4
.L_33:
        /*00cc*/ 	.byte	0x04, 0x11
        /*00ce*/ 	.short	(.L_35 - .L_34)
	.align		4
.L_34:
        /*00d0*/ 	.word	index@(_Z11mvNormalPDFPfS_S_iiii)
        /*00d4*/ 	.word	0x00000000


	//----- nvinfo : EIATTR_MIN_STACK_SIZE
	.align		4
.L_35:
        /*00d8*/ 	.byte	0x04, 0x12
        /*00da*/ 	.short	(.L_37 - .L_36)
	.align		4
.L_36:
        /*00dc*/ 	.word	index@(_Z11mvNormalPDFPfS_S_iiii)
        /*00e0*/ 	.word	0x00000000


	//----- nvinfo : EIATTR_MIN_STACK_SIZE
	.align		4
.L_37:
        /*00e4*/ 	.byte	0x04, 0x12
        /*00e6*/ 	.short	(.L_39 - .L_38)
	.align		4
.L_38:
        /*00e8*/ 	.word	index@(_Z23sampleFromMeasureMediumPfS_Piiii)
        /*00ec*/ 	.word	0x00000000


	//----- nvinfo : EIATTR_MIN_STACK_SIZE
	.align		4
.L_39:
        /*00f0*/ 	.byte	0x04, 0x12
        /*00f2*/ 	.short	(.L_41 - .L_40)
	.align		4
.L_40:
        /*00f4*/ 	.word	index@(_Z23GetMaxFromMeasureMediumPfPiii)
        /*00f8*/ 	.word	0x00000000


	//----- nvinfo : EIATTR_MIN_STACK_SIZE
	.align		4
.L_41:
        /*00fc*/ 	.byte	0x04, 0x12
        /*00fe*/ 	.short	(.L_43 - .L_42)
	.align		4
.L_42:
        /*0100*/ 	.word	index@(_Z8SumLog_KPfiiS_)
        /*0104*/ 	.word	0x00000000


	//----- nvinfo : EIATTR_MIN_STACK_SIZE
	.align		4
.L_43:
        /*0108*/ 	.byte	0x04, 0x12
        /*010a*/ 	.short	(.L_45 - .L_44)
	.align		4
.L_44:
        /*010c*/ 	.word	index@(_Z13Normalize_logPfii)
        /*0110*/ 	.word	0x00000000


	//----- nvinfo : EIATTR_MIN_STACK_SIZE
	.align		4
.L_45:
        /*0114*/ 	.byte	0x04, 0x12
        /*0116*/ 	.short	(.L_47 - .L_46)
	.align		4
.L_46:
        /*0118*/ 	.word	index@(_Z9NormalizePfii)
        /*011c*/ 	.word	0x00000000


	//----- nvinfo : EIATTR_MIN_STACK_SIZE
	.align		4
.L_47:
        /*0120*/ 	.byte	0x04, 0x12
        /*0122*/ 	.short	(.L_49 - .L_48)
	.align		4
.L_48:
        /*0124*/ 	.word	index@(_Z26Matrix_dot_row_inplace_byCPfPjS_iii)
        /*0128*/ 	.word	0x00000000


	//----- nvinfo : EIATTR_MIN_STACK_SIZE
	.align		4
.L_49:
        /*012c*/ 	.byte	0x04, 0x12
        /*012e*/ 	.short	(.L_51 - .L_50)
	.align		4
.L_50:
        /*0130*/ 	.word	index@(_Z9matdot_ipPfS_iii)
        /*0134*/ 	.word	0x00000000
.L_51:


//--------------------- .nv.compat                --------------------------
	.section	.nv.compat,"",@"SHT_CUDA_COMPAT_INFO"
	.align	4
        /*0000*/ 	.byte	0x02, 0x09, 0x00, 0x00, 0x02, 0x02, 0x01, 0x00, 0x02, 0x05, 0x05, 0x00, 0x03, 0x07, 0x01, 0x01
        /*0010*/ 	.byte	0x02, 0x03, 0x00, 0x00, 0x02, 0x06, 0x01, 0x00, 0x04, 0x0b, 0x08, 0x00, 0x01, 0x00, 0x00, 0x00
        /*0020*/ 	.byte	0x00, 0x00, 0x00, 0x00


//--------------------- .nv.info._Z11mvNormalPDFPfS_S_iiii --------------------------
	.section	.nv.info._Z11mvNormalPDFPfS_S_iiii,"",@"SHT_CUDA_INFO"
	.sectionflags	@""
	.align	4


	//----- nvinfo : EIATTR_CUDA_API_VERSION
	.align		4
        /*0000*/ 	.byte	0x04, 0x37
        /*0002*/ 	.short	(.L_53 - .L_52)
.L_52:
        /*0004*/ 	.word	0x00000082


	//----- nvinfo : EIATTR_KPARAM_INFO
	.align		4
.L_53:
        /*0008*/ 	.byte	0x04, 0x17
        /*000a*/ 	.short	(.L_55 - .L_54)
.L_54:
        /*000c*/ 	.word	0x00000000
        /*0010*/ 	.short	0x0006
        /*0012*/ 	.short	0x0024
        /*0014*/ 	.byte	0x00, 0xf0, 0x11, 0x00


	//----- nvinfo : EIATTR_KPARAM_INFO
	.align		4
.L_55:
        /*0018*/ 	.byte	0x04, 0x17
        /*001a*/ 	.short	(.L_57 - .L_56)
.L_56:
        /*001c*/ 	.word	0x00000000
        /*0020*/ 	.short	0x0005
        /*0022*/ 	.short	0x0020
        /*0024*/ 	.byte	0x00, 0xf0, 0x11, 0x00


	//----- nvinfo : EIATTR_KPARAM_INFO
	.align		4
.L_57:
        /*0028*/ 	.byte	0x04, 0x17
        /*002a*/ 	.short	(.L_59 - .L_58)
.L_58:
        /*002c*/ 	.word	0x00000000
        /*0030*/ 	.short	0x0004
        /*0032*/ 	.short	0x001c
        /*0034*/ 	.byte	0x00, 0xf0, 0x11, 0x00


	//----- nvinfo : EIATTR_KPARAM_INFO
	.align		4
.L_59:
        /*0038*/ 	.byte	0x04, 0x17
        /*003a*/ 	.short	(.L_61 - .L_60)
.L_60:
        /*003c*/ 	.word	0x00000000
        /*0040*/ 	.short	0x0003
        /*0042*/ 	.short	0x0018
        /*0044*/ 	.byte	0x00, 0xf0, 0x11, 0x00


	//----- nvinfo : EIATTR_KPARAM_INFO
	.align		4
.L_61:
        /*0048*/ 	.byte	0x04, 0x17
        /*004a*/ 	.short	(.L_63 - .L_62)
.L_62:
        /*004c*/ 	.word	0x00000000
        /*0050*/ 	.short	0x0002
        /*0052*/ 	.short	0x0010
        /*0054*/ 	.byte	0x00, 0xf5, 0x21, 0x00


	//----- nvinfo : EIATTR_KPARAM_INFO
	.align		4
.L_63:
        /*0058*/ 	.byte	0x04, 0x17
        /*005a*/ 	.short	(.L_65 - .L_64)
.L_64:
        /*005c*/ 	.word	0x00000000
        /*0060*/ 	.short	0x0001
        /*0062*/ 	.short	0x0008
        /*0064*/ 	.byte	0x00, 0xf5, 0x21, 0x00


	//----- nvinfo : EIATTR_KPARAM_INFO
	.align		4
.L_65:
        /*0068*/ 	.byte	0x04, 0x17
        /*006a*/ 	.short	(.L_67 - .L_66)
.L_66:
        /*006c*/ 	.word	0x00000000
        /*0070*/ 	.short	0x0000
        /*0072*/ 	.short	0x0000
        /*0074*/ 	.byte	0x00, 0xf5, 0x21, 0x00


	//----- nvinfo : EIATTR_SPARSE_MMA_MASK
	.align		4
.L_67:
        /*0078*/ 	.byte	0x03, 0x50
        /*007a*/ 	.short	0x0000


	//----- nvinfo : EIATTR_MAXREG_COUNT
	.align		4
        /*007c*/ 	.byte	0x03, 0x1b
        /*007e*/ 	.short	0x00ff


	//----- nvinfo : EIATTR_NUM_BARRIERS
	.align		4
        /*0080*/ 	.byte	0x02, 0x4c
        /*0082*/ 	.byte	0x01
	.zero		1


	//----- nvinfo : EIATTR_MERCURY_ISA_VERSION
	.align		4
        /*0084*/ 	.byte	0x03, 0x5f
        /*0086*/ 	.short	0x0101


	//----- nvinfo : EIATTR_VRC_CTA_INIT_COUNT
	.align		4
        /*0088*/ 	.byte	0x02, 0x4a
	.zero		1
	.zero		1


	//----- nvinfo : EIATTR_EXIT_INSTR_OFFSETS
	.align		4
        /*008c*/ 	.byte	0x04, 0x1c
        /*008e*/ 	.short	(.L_69 - .L_68)


	//   ....[0]....
.L_68:
        /*0090*/ 	.word	0x000013b0


	//   ....[1]....
        /*0094*/ 	.word	0x000023d0


	//----- nvinfo : EIATTR_CRS_STACK_SIZE
	.align		4
.L_69:
        /*0098*/ 	.byte	0x04, 0x1e
        /*009a*/ 	.short	(.L_71 - .L_70)
.L_70:
        /*009c*/ 	.word	0x00000000


	//----- nvinfo : EIATTR_CBANK_PARAM_SIZE
	.align		4
.L_71:
        /*00a0*/ 	.byte	0x03, 0x19
        /*00a2*/ 	.short	0x0028


	//----- nvinfo : EIATTR_PARAM_CBANK
	.align		4
        /*00a4*/ 	.byte	0x04, 0x0a
        /*00a6*/ 	.short	(.L_73 - .L_72)
	.align		4
.L_72:
        /*00a8*/ 	.word	index@(.nv.constant0._Z11mvNormalPDFPfS_S_iiii)
        /*00ac*/ 	.short	0x0380
        /*00ae*/ 	.short	0x0028


	//----- nvinfo : EIATTR_SW_WAR
	.align		4
.L_73:
        /*00b0*/ 	.byte	0x04, 0x36
        /*00b2*/ 	.short	(.L_75 - .L_74)
.L_74:
        /*00b4*/ 	.word	0x00000008
.L_75:


//--------------------- .nv.info._Z23sampleFromMeasureMediumPfS_Piiii --------------------------
	.section	.nv.info._Z23sampleFromMeasureMediumPfS_Piiii,"",@"SHT_CUDA_INFO"
	.sectionflags	@""
	.align	4


	//----- nvinfo : EIATTR_CUDA_API_VERSION
	.align		4
        /*0000*/ 	.byte	0x04, 0x37
        /*0002*/ 	.short	(.L_77 - .L_76)
.L_76:
        /*0004*/ 	.word	0x00000082


	//----- nvinfo : EIATTR_KPARAM_INFO
	.align		4
.L_77:
        /*0008*/ 	.byte	0x04, 0x17
        /*000a*/ 	.short	(.L_79 - .L_78)
.L_78:
        /*000c*/ 	.word	0x00000000
        /*0010*/ 	.short	0x0005
        /*0012*/ 	.short	0x0020
        /*0014*/ 	.byte	0x00, 0xf0, 0x11, 0x00


	//----- nvinfo : EIATTR_KPARAM_INFO
	.align		4
.L_79:
        /*0018*/ 	.byte	0x04, 0x17
        /*001a*/ 	.short	(.L_81 - .L_80)
.L_80:
        /*001c*/ 	.word	0x00000000
        /*0020*/ 	.short	0x0004
        /*0022*/ 	.short	0x001c
        /*0024*/ 	.byte	0x00, 0xf0, 0x11, 0x00


	//----- nvinfo : EIATTR_KPARAM_INFO
	.align		4
.L_81:
        /*0028*/ 	.byte	0x04, 0x17
        /*002a*/ 	.short	(.L_83 - .L_82)
.L_82:
        /*002c*/ 	.word	0x00000000
        /*0030*/ 	.short	0x0003
        /*0032*/ 	.short	0x0018
        /*0034*/ 	.byte	0x00, 0xf0, 0x11, 0x00


	//----- nvinfo : EIATTR_KPARAM_INFO
	.align		4
.L_83:
        /*0038*/ 	.byte	0x04, 0x17
        /*003a*/ 	.short	(.L_85 - .L_84)
.L_84:
        /*003c*/ 	.word	0x00000000
        /*0040*/ 	.short	0x0002
        /*0042*/ 	.short	0x0010
        /*0044*/ 	.byte	0x00, 0xf5, 0x21, 0x00


	//----- nvinfo : EIATTR_KPARAM_INFO
	.align		4
.L_85:
        /*0048*/ 	.byte	0x04, 0x17
        /*004a*/ 	.short	(.L_87 - .L_86)
.L_86:
        /*004c*/ 	.word	0x00000000
        /*0050*/ 	.short	0x0001
        /*0052*/ 	.short	0x0008
        /*0054*/ 	.byte	0x00, 0xf5, 0x21, 0x00


	//----- nvinfo : EIATTR_KPARAM_INFO
	.align		4
.L_87:
        /*0058*/ 	.byte	0x04, 0x17
        /*005a*/ 	.short	(.L_89 - .L_88)
.L_88:
        /*005c*/ 	.word	0x00000000
        /*0060*/ 	.short	0x0000
        /*0062*/ 	.short	0x0000
        /*0064*/ 	.byte	0x00, 0xf5, 0x21, 0x00


	//----- nvinfo : EIATTR_SPARSE_MMA_MASK
	.align		4
.L_89:
        /*0068*/ 	.byte	0x03, 0x50
        /*006a*/ 	.short	0x0000


	//----- nvinfo : EIATTR_MAXREG_COUNT
	.align		4
        /*006c*/ 	.byte	0x03, 0x1b
        /*006e*/ 	.short	0x00ff


	//----- nvinfo : EIATTR_NUM_BARRIERS
	.align		4
        /*0070*/ 	.byte	0x02, 0x4c
        /*0072*/ 	.byte	0x01
	.zero		1


	//----- nvinfo : EIATTR_MERCURY_ISA_VERSION
	.align		4
        /*0074*/ 	.byte	0x03, 0x5f
        /*0076*/ 	.short	0x0101


	//----- nvinfo : EIATTR_VRC_CTA_INIT_COUNT
	.align		4
        /*0078*/ 	.byte	0x02, 0x4a
	.zero		1
	.zero		1


	//----- nvinfo : EIATTR_EXIT_INSTR_OFFSETS
	.align		4
        /*007c*/ 	.byte	0x04, 0x1c
        /*007e*/ 	.short	(.L_91 - .L_90)


	//   ....[0]....
.L_90:
        /*0080*/ 	.word	0x00002de0


	//   ....[1]....
        /*0084*/ 	.word	0x00002e20


	//----- nvinfo : EIATTR_CRS_STACK_SIZE
	.align		4
.L_91:
        /*0088*/ 	.byte	0x04, 0x1e
        /*008a*/ 	.short	(.L_93 - .L_92)
.L_92:
        /*008c*/ 	.word	0x00000000


	//----- nvinfo : EIATTR_CBANK_PARAM_SIZE
	.align		4
.L_93:
        /*0090*/ 	.byte	0x03, 0x19
        /*0092*/ 	.short	0x0024


	//----- nvinfo : EIATTR_PARAM_CBANK
	.align		4
        /*0094*/ 	.byte	0x04, 0x0a
        /*0096*/ 	.short	(.L_95 - .L_94)
	.align		4
.L_94:
        /*0098*/ 	.word	index@(.nv.constant0._Z23sampleFromMeasureMediumPfS_Piiii)
        /*009c*/ 	.short	0x0380
        /*009e*/ 	.short	0x0024


	//----- nvinfo : EIATTR_SW_WAR
	.align		4
.L_95:
        /*00a0*/ 	.byte	0x04, 0x36
        /*00a2*/ 	.short	(.L_97 - .L_96)
.L_96:
        /*00a4*/ 	.word	0x00000008
.L_97:


//--------------------- .nv.info._Z23GetMaxFromMeasureMediumPfPiii --------------------------
	.section	.nv.info._Z23GetMaxFromMeasureMediumPfPiii,"",@"SHT_CUDA_INFO"
	.sectionflags	@""
	.align	4


	//----- nvinfo : EIATTR_CUDA_API_VERSION
	.align		4
        /*0000*/ 	.byte	0x04, 0x37
        /*0002*/ 	.short	(.L_99 - .L_98)
.L_98:
        /*0004*/ 	.word	0x00000082


	//----- nvinfo : EIATTR_KPARAM_INFO
	.align		4
.L_99:
        /*0008*/ 	.byte	0x04, 0x17
        /*000a*/ 	.short	(.L_101 - .L_100)
.L_100:
        /*000c*/ 	.word	0x00000000
        /*0010*/ 	.short	0x0003
        /*0012*/ 	.short	0x0014
        /*0014*/ 	.byte	0x00, 0xf0, 0x11, 0x00


	//----- nvinfo : EIATTR_KPARAM_INFO
	.align		4
.L_101:
        /*0018*/ 	.byte	0x04, 0x17
        /*001a*/ 	.short	(.L_103 - .L_102)
.L_102:
        /*001c*/ 	.word	0x00000000
        /*0020*/ 	.short	0x0002
        /*0022*/ 	.short	0x0010
        /*0024*/ 	.byte	0x00, 0xf0, 0x11, 0x00


	//----- nvinfo : EIATTR_KPARAM_INFO
	.align		4
.L_103:
        /*0028*/ 	.byte	0x04, 0x17
        /*002a*/ 	.short	(.L_105 - .L_104)
.L_104:
        /*002c*/ 	.word	0x00000000
        /*0030*/ 	.short	0x0001
        /*0032*/ 	.short	0x0008
        /*0034*/ 	.byte	0x00, 0xf5, 0x21, 0x00


	//----- nvinfo : EIATTR_KPARAM_INFO
	.align		4
.L_105:
        /*0038*/ 	.byte	0x04, 0x17
        /*003a*/ 	.short	(.L_107 - .L_106)
.L_106:
        /*003c*/ 	.word	0x00000000
        /*0040*/ 	.short	0x0000
        /*0042*/ 	.short	0x0000
        /*0044*/ 	.byte	0x00, 0xf5, 0x21, 0x00


	//----- nvinfo : EIATTR_SPARSE_MMA_MASK
	.align		4
.L_107:
        /*0048*/ 	.byte	0x03, 0x50
        /*004a*/ 	.short	0x0000


	//----- nvinfo : EIATTR_MAXREG_COUNT
	.align		4
        /*004c*/ 	.byte	0x03, 0x1b
        /*004e*/ 	.short	0x00ff


	//----- nvinfo : EIATTR_NUM_BARRIERS
	.align		4
        /*0050*/ 	.byte	0x02, 0x4c
        /*0052*/ 	.byte	0x01
	.zero		1


	//----- nvinfo : EIATTR_MERCURY_ISA_VERSION
	.align		4
        /*0054*/ 	.byte	0x03, 0x5f
        /*0056*/ 	.short	0x0101


	//----- nvinfo : EIATTR_VRC_CTA_INIT_COUNT
	.align		4
        /*0058*/ 	.byte	0x02, 0x4a
	.zero		1
	.zero		1


	//----- nvinfo : EIATTR_EXIT_INSTR_OFFSETS
	.align		4
        /*005c*/ 	.byte	0x04, 0x1c
        /*005e*/ 	.short	(.L_109 - .L_108)


	//   ....[0]....
.L_108:
        /*0060*/ 	.word	0x00000910


	//   ....[1]....
        /*0064*/ 	.word	0x00000950


	//----- nvinfo : EIATTR_CRS_STACK_SIZE
	.align		4
.L_109:
        /*0068*/ 	.byte	0x04, 0x1e
        /*006a*/ 	.short	(.L_111 - .L_110)
.L_110:
        /*006c*/ 	.word	0x00000000


	//----- nvinfo : EIATTR_CBANK_PARAM_SIZE
	.align		4
.L_111:
        /*0070*/ 	.byte	0x03, 0x19
        /*0072*/ 	.short	0x0018


	//----- nvinfo : EIATTR_PARAM_CBANK
	.align		4
        /*0074*/ 	.byte	0x04, 0x0a
        /*0076*/ 	.short	(.L_113 - .L_112)
	.align		4
.L_112:
        /*0078*/ 	.word	index@(.nv.constant0._Z23GetMaxFromMeasureMediumPfPiii)
        /*007c*/ 	.short	0x0380
        /*007e*/ 	.short	0x0018


	//----- nvinfo : EIATTR_SW_WAR
	.align		4
.L_113:
        /*0080*/ 	.byte	0x04, 0x36
        /*0082*/ 	.short	(.L_115 - .L_114)
.L_114:
        /*0084*/ 	.word	0x00000008
.L_115:


//--------------------- .nv.info._Z8SumLog_KPfiiS_ --------------------------
	.section	.nv.info._Z8SumLog_KPfiiS_,"",@"SHT_CUDA_INFO"
	.sectionflags	@""
	.align	4


	//----- nvinfo : EIATTR_CUDA_API_VERSION
	.align		4
        /*0000*/ 	.byte	0x04, 0x37
        /*0002*/ 	.short	(.L_117 - .L_116)
.L_116:
        /*0004*/ 	.word	0x00000082


	//----- nvinfo : EIATTR_KPARAM_INFO
	.align		4
.L_117:
        /*0008*/ 	.byte	0x04, 0x17
        /*000a*/ 	.short	(.L_119 - .L_118)
.L_118:
        /*000c*/ 	.word	0x00000000
        /*0010*/ 	.short	0x0003
        /*0012*/ 	.short	0x0010
        /*0014*/ 	.byte	0x00, 0xf5, 0x21, 0x00


	//----- nvinfo : EIATTR_KPARAM_INFO
	.align		4
.L_119:
        /*0018*/ 	.byte	0x04, 0x17
        /*001a*/ 	.short	(.L_121 - .L_120)
.L_120:
        /*001c*/ 	.word	0x00000000
        /*0020*/ 	.short	0x0002
        /*0022*/ 	.short	0x000c
        /*0024*/ 	.byte	0x00, 0xf0, 0x11, 0x00


	//----- nvinfo : EIATTR_KPARAM_INFO
	.align		4
.L_121:
        /*0028*/ 	.byte	0x04, 0x17
        /*002a*/ 	.short	(.L_123 - .L_122)
.L_122:
        /*002c*/ 	.word	0x00000000
        /*0030*/ 	.short	0x0001
        /*0032*/ 	.short	0x0008
        /*0034*/ 	.byte	0x00, 0xf0, 0x11, 0x00


	//----- nvinfo : EIATTR_KPARAM_INFO
	.align		4
.L_123:
        /*0038*/ 	.byte	0x04, 0x17
        /*003a*/ 	.short	(.L_125 - .L_124)
.L_124:
        /*003c*/ 	.word	0x00000000
        /*0040*/ 	.short	0x0000
        /*0042*/ 	.short	0x0000
        /*0044*/ 	.byte	0x00, 0xf5, 0x21, 0x00


	//----- nvinfo : EIATTR_SPARSE_MMA_MASK
	.align		4
.L_125:
        /*0048*/ 	.byte	0x03, 0x50
        /*004a*/ 	.short	0x0000


	//----- nvinfo : EIATTR_MAXREG_COUNT
	.align		4
        /*004c*/ 	.byte	0x03, 0x1b
        /*004e*/ 	.short	0x00ff


	//----- nvinfo : EIATTR_NUM_BARRIERS
	.align		4
        /*0050*/ 	.byte	0x02, 0x4c
        /*0052*/ 	.byte	0x01
	.zero		1


	//----- nvinfo : EIATTR_MERCURY_ISA_VERSION
	.align		4
        /*0054*/ 	.byte	0x03, 0x5f
        /*0056*/ 	.short	0x0101


	//----- nvinfo : EIATTR_VRC_CTA_INIT_COUNT
	.align		4
        /*0058*/ 	.byte	0x02, 0x4a
	.zero		1
	.zero		1


	//----- nvinfo : EIATTR_EXIT_INSTR_OFFSETS
	.align		4
        /*005c*/ 	.byte	0x04, 0x1c
        /*005e*/ 	.short	(.L_127 - .L_126)


	//   ....[0]....
.L_126:
        /*0060*/ 	.word	0x000008b0


	//   ....[1]....
        /*0064*/ 	.word	0x00000ab0


	//----- nvinfo : EIATTR_CRS_STACK_SIZE
	.align		4
.L_127:
        /*0068*/ 	.byte	0x04, 0x1e
        /*006a*/ 	.short	(.L_129 - .L_128)
.L_128:
        /*006c*/ 	.word	0x00000000


	//----- nvinfo : EIATTR_CBANK_PARAM_SIZE
	.align		4
.L_129:
        /*0070*/ 	.byte	0x03, 0x19
        /*0072*/ 	.short	0x0018


	//----- nvinfo : EIATTR_PARAM_CBANK
	.align		4
        /*0074*/ 	.byte	0x04, 0x0a
        /*0076*/ 	.short	(.L_131 - .L_130)
	.align		4
.L_130:
        /*0078*/ 	.word	index@(.nv.constant0._Z8SumLog_KPfiiS_)
        /*007c*/ 	.short	0x0380
        /*007e*/ 	.short	0x0018


	//----- nvinfo : EIATTR_SW_WAR
	.align		4
.L_131:
        /*0080*/ 	.byte	0x04, 0x36
        /*0082*/ 	.short	(.L_133 - .L_132)
.L_132:
        /*0084*/ 	.word	0x00000008
.L_133:


//--------------------- .nv.info._Z13Normalize_logPfii --------------------------
	.section	.nv.info._Z13Normalize_logPfii,"",@"SHT_CUDA_INFO"
	.sectionflags	@""
	.align	4


	//----- nvinfo : EIATTR_CUDA_API_VERSION
	.align		4
        /*0000*/ 	.byte	0x04, 0x37
        /*0002*/ 	.short	(.L_135 - .L_134)
.L_134:
        /*0004*/ 	.word	0x00000082


	//----- nvinfo : EIATTR_KPARAM_INFO
	.align		4
.L_135:
        /*0008*/ 	.byte	0x04, 0x17
        /*000a*/ 	.short	(.L_137 - .L_136)
.L_136:
        /*000c*/ 	.word	0x00000000
        /*0010*/ 	.short	0x0002
        /*0012*/ 	.short	0x000c
        /*0014*/ 	.byte	0x00, 0xf0, 0x11, 0x00


	//----- nvinfo : EIATTR_KPARAM_INFO
	.align		4
.L_137:
        /*0018*/ 	.byte	0x04, 0x17
        /*001a*/ 	.short	(.L_139 - .L_138)
.L_138:
        /*001c*/ 	.word	0x00000000
        /*0020*/ 	.short	0x0001
        /*0022*/ 	.short	0x0008
        /*0024*/ 	.byte	0x00, 0xf0, 0x11, 0x00


	//----- nvinfo : EIATTR_KPARAM_INFO
	.align		4
.L_139:
        /*0028*/ 	.byte	0x04, 0x17
        /*002a*/ 	.short	(.L_141 - .L_140)
.L_140:
        /*002c*/ 	.word	0x00000000
        /*0030*/ 	.short	0x0000
        /*0032*/ 	.short	0x0000
        /*0034*/ 	.byte	0x00, 0xf5, 0x21, 0x00


	//----- nvinfo : EIATTR_SPARSE_MMA_MASK
	.align		4
.L_141:
        /*0038*/ 	.byte	0x03, 0x50
        /*003a*/ 	.short	0x0000


	//----- nvinfo : EIATTR_MAXREG_COUNT
	.align		4
        /*003c*/ 	.byte	0x03, 0x1b
        /*003e*/ 	.short	0x00ff


	//----- nvinfo : EIATTR_NUM_BARRIERS
	.align		4
        /*0040*/ 	.byte	0x02, 0x4c
        /*0042*/ 	.byte	0x01
	.zero		1


	//----- nvinfo : EIATTR_MERCURY_ISA_VERSION
	.align		4
        /*0044*/ 	.byte	0x03, 0x5f
        /*0046*/ 	.short	0x0101


	//----- nvinfo : EIATTR_VRC_CTA_INIT_COUNT
	.align		4
        /*0048*/ 	.byte	0x02, 0x4a
	.zero		1
	.zero		1


	//----- nvinfo : EIATTR_EXIT_INSTR_OFFSETS
	.align		4
        /*004c*/ 	.byte	0x04, 0x1c
        /*004e*/ 	.short	(.L_143 - .L_142)


	//   ....[0]....
.L_142:
        /*0050*/ 	.word	0x000000c0


	//   ....[1]....
        /*0054*/ 	.word	0x00001560


	//   ....[2]....
        /*0058*/ 	.word	0x00001b90


	//   ....[3]....
        /*005c*/ 	.word	0x00001ea0


	//----- nvinfo : EIATTR_CRS_STACK_SIZE
	.align		4
.L_143:
        /*0060*/ 	.byte	0x04, 0x1e
        /*0062*/ 	.short	(.L_145 - .L_144)
.L_144:
        /*0064*/ 	.word	0x00000000


	//----- nvinfo : EIATTR_CBANK_PARAM_SIZE
	.align		4
.L_145:
        /*0068*/ 	.byte	0x03, 0x19
        /*006a*/ 	.short	0x0010


	//----- nvinfo : EIATTR_PARAM_CBANK
	.align		4
        /*006c*/ 	.byte	0x04, 0x0a
        /*006e*/ 	.short	(.L_147 - .L_146)
	.align		4
.L_146:
        /*0070*/ 	.word	index@(.nv.constant0._Z13Normalize_logPfii)
        /*0074*/ 	.short	0x0380
        /*0076*/ 	.short	0x0010


	//----- nvinfo : EIATTR_SW_WAR
	.align		4
.L_147:
        /*0078*/ 	.byte	0x04, 0x36
        /*007a*/ 	.short	(.L_149 - .L_148)
.L_148:
        /*007c*/ 	.word	0x00000008
.L_149:


//--------------------- .nv.info._Z9NormalizePfii --------------------------
	.section	.nv.info._Z9NormalizePfii,"",@"SHT_CUDA_INFO"
	.sectionflags	@""
	.align	4


	//----- nvinfo : EIATTR_CUDA_API_VERSION
	.align		4
        /*0000*/ 	.byte	0x04, 0x37
        /*0002*/ 	.short	(.L_151 - .L_150)
.L_150:
        /*0004*/ 	.word	0x00000082


	//----- nvinfo : EIATTR_KPARAM_INFO
	.align		4
.L_151:
        /*0008*/ 	.byte	0x04, 0x17
        /*000a*/ 	.short	(.L_153 - .L_152)
.L_152:
        /*000c*/ 	.word	0x00000000
        /*0010*/ 	.short	0x0002
        /*0012*/ 	.short	0x000c
        /*0014*/ 	.byte	0x00, 0xf0, 0x11, 0x00


	//----- nvinfo : EIATTR_KPARAM_INFO
	.align		4
.L_153:
        /*0018*/ 	.byte	0x04, 0x17
        /*001a*/ 	.short	(.L_155 - .L_154)
.L_154:
        /*001c*/ 	.word	0x00000000
        /*0020*/ 	.short	0x0001
        /*0022*/ 	.short	0x0008
        /*0024*/ 	.byte	0x00, 0xf0, 0x11, 0x00


	//----- nvinfo : EIATTR_KPARAM_INFO
	.align		4
.L_155:
        /*0028*/ 	.byte	0x04, 0x17
        /*002a*/ 	.short	(.L_157 - .L_156)
.L_156:
        /*002c*/ 	.word	0x00000000
        /*0030*/ 	.short	0x0000
        /*0032*/ 	.short	0x0000
        /*0034*/ 	.byte	0x00, 0xf5, 0x21, 0x00


	//----- nvinfo : EIATTR_SPARSE_MMA_MASK
	.align		4
.L_157:
        /*0038*/ 	.byte	0x03, 0x50
        /*003a*/ 	.short	0x0000


	//----- nvinfo : EIATTR_MAXREG_COUNT
	.align		4
        /*003c*/ 	.byte	0x03, 0x1b
        /*003e*/ 	.short	0x00ff


	//----- nvinfo : EIATTR_NUM_BARRIERS
	.align		4
        /*0040*/ 	.byte	0x02, 0x4c
        /*0042*/ 	.byte	0x01
	.zero		1


	//----- nvinfo : EIATTR_MERCURY_ISA_VERSION
	.align		4
        /*0044*/ 	.byte	0x03, 0x5f
        /*0046*/ 	.short	0x0101


	//----- nvinfo : EIATTR_VRC_CTA_INIT_COUNT
	.align		4
        /*0048*/ 	.byte	0x02, 0x4a
	.zero		1
	.zero		1


	//----- nvinfo : EIATTR_EXIT_INSTR_OFFSETS
	.align		4
        /*004c*/ 	.byte	0x04, 0x1c
        /*004e*/ 	.short	(.L_159 - .L_158)


	//   ....[0]....
.L_158:
        /*0050*/ 	.word	0x000000c0


	//   ....[1]....
        /*0054*/ 	.word	0x000012c0


	//   ....[2]....
        /*0058*/ 	.word	0x000017a0


	//   ....[3]....
        /*005c*/ 	.word	0x00001a60


	//   ....[4]....
        /*0060*/ 	.word	0x00001bc0


	//----- nvinfo : EIATTR_CRS_STACK_SIZE
	.align		4
.L_159:
        /*0064*/ 	.byte	0x04, 0x1e
        /*0066*/ 	.short	(.L_161 - .L_160)
.L_160:
        /*0068*/ 	.word	0x00000000


	//----- nvinfo : EIATTR_CBANK_PARAM_SIZE
	.align		4
.L_161:
        /*006c*/ 	.byte	0x03, 0x19
        /*006e*/ 	.short	0x0010


	//----- nvinfo : EIATTR_PARAM_CBANK
	.align		4
        /*0070*/ 	.byte	0x04, 0x0a
        /*0072*/ 	.short	(.L_163 - .L_162)
	.align		4
.L_162:
        /*0074*/ 	.word	index@(.nv.constant0._Z9NormalizePfii)
        /*0078*/ 	.short	0x0380
        /*007a*/ 	.short	0x0010


	//----- nvinfo : EIATTR_SW_WAR
	.align		4
.L_163:
        /*007c*/ 	.byte	0x04, 0x36
        /*007e*/ 	.short	(.L_165 - .L_164)
.L_164:
        /*0080*/ 	.word	0x00000008
.L_165:


//--------------------- .nv.info._Z26Matrix_dot_row_inplace_byCPfPjS_iii --------------------------
	.section	.nv.info._Z26Matrix_dot_row_inplace_byCPfPjS_iii,"",@"SHT_CUDA_INFO"
	.sectionflags	@""
	.align	4


	//----- nvinfo : EIATTR_CUDA_API_VERSION
	.align		4
        /*0000*/ 	.byte	0x04, 0x37
        /*0002*/ 	.short	(.L_167 - .L_166)
.L_166:
        /*0004*/ 	.word	0x00000082


	//----- nvinfo : EIATTR_KPARAM_INFO
	.align		4
.L_167:
        /*0008*/ 	.byte	0x04, 0x17
        /*000a*/ 	.short	(.L_169 - .L_168)
.L_168:
        /*000c*/ 	.word	0x00000000
        /*0010*/ 	.short	0x0005
        /*0012*/ 	.short	0x0020
        /*0014*/ 	.byte	0x00, 0xf0, 0x11, 0x00


	//----- nvinfo : EIATTR_KPARAM_INFO
	.align		4
.L_169:
        /*0018*/ 	.byte	0x04, 0x17
        /*001a*/ 	.short	(.L_171 - .L_170)
.L_170:
        /*001c*/ 	.word	0x00000000
        /*0020*/ 	.short	0x0004
        /*0022*/ 	.short	0x001c
        /*0024*/ 	.byte	0x00, 0xf0, 0x11, 0x00


	//----- nvinfo : EIATTR_KPARAM_INFO
	.align		4
.L_171:
        /*0028*/ 	.byte	0x04, 0x17
        /*002a*/ 	.short	(.L_173 - .L_172)
.L_172:
        /*002c*/ 	.word	0x00000000
        /*0030*/ 	.short	0x0003
        /*0032*/ 	.short	0x0018
        /*0034*/ 	.byte	0x00, 0xf0, 0x11, 0x00


	//----- nvinfo : EIATTR_KPARAM_INFO
	.align		4
.L_173:
        /*0038*/ 	.byte	0x04, 0x17
        /*003a*/ 	.short	(.L_175 - .L_174)
.L_174:
        /*003c*/ 	.word	0x00000000
        /*0040*/ 	.short	0x0002
        /*0042*/ 	.short	0x0010
        /*0044*/ 	.byte	0x00, 0xf5, 0x21, 0x00


	//----- nvinfo : EIATTR_KPARAM_INFO
	.align		4
.L_175:
        /*0048*/ 	.byte	0x04, 0x17
        /*004a*/ 	.short	(.L_177 - .L_176)
.L_176:
        /*004c*/ 	.word	0x00000000
        /*0050*/ 	.short	0x0001
        /*0052*/ 	.short	0x0008
        /*0054*/ 	.byte	0x00, 0xf5, 0x21, 0x00


	//----- nvinfo : EIATTR_KPARAM_INFO
	.align		4
.L_177:
        /*0058*/ 	.byte	0x04, 0x17
        /*005a*/ 	.short	(.L_179 - .L_178)
.L_178:
        /*005c*/ 	.word	0x00000000
        /*0060*/ 	.short	0x0000
        /*0062*/ 	.short	0x0000
        /*0064*/ 	.byte	0x00, 0xf5, 0x21, 0x00


	//----- nvinfo : EIATTR_SPARSE_MMA_MASK
	.align		4
.L_179:
        /*0068*/ 	.byte	0x03, 0x50
        /*006a*/ 	.short	0x0000


	//----- nvinfo : EIATTR_MAXREG_COUNT
	.align		4
        /*006c*/ 	.byte	0x03, 0x1b
        /*006e*/ 	.short	0x00ff


	//----- nvinfo : EIATTR_NUM_BARRIERS
	.align		4
        /*0070*/ 	.byte	0x02, 0x4c
        /*0072*/ 	.byte	0x01
	.zero		1


	//----- nvinfo : EIATTR_MERCURY_ISA_VERSION
	.align		4
        /*0074*/ 	.byte	0x03, 0x5f
        /*0076*/ 	.short	0x0101


	//----- nvinfo : EIATTR_VRC_CTA_INIT_COUNT
	.align		4
        /*0078*/ 	.byte	0x02, 0x4a
	.zero		1
	.zero		1


	//----- nvinfo : EIATTR_EXIT_INSTR_OFFSETS
	.align		4
        /*007c*/ 	.byte	0x04, 0x1c
        /*007e*/ 	.short	(.L_181 - .L_180)


	//   ....[0]....
.L_180:
        /*0080*/ 	.word	0x00000070


	//   ....[1]....
        /*0084*/ 	.word	0x000001e0


	//----- nvinfo : EIATTR_CBANK_PARAM_SIZE
	.align		4
.L_181:
        /*0088*/ 	.byte	0x03, 0x19
        /*008a*/ 	.short	0x0024


	//----- nvinfo : EIATTR_PARAM_CBANK
	.align		4
        /*008c*/ 	.byte	0x04, 0x0a
        /*008e*/ 	.short	(.L_183 - .L_182)
	.align		4
.L_182:
        /*0090*/ 	.word	index@(.nv.constant0._Z26Matrix_dot_row_inplace_byCPfPjS_iii)
        /*0094*/ 	.short	0x0380
        /*0096*/ 	.short	0x0024


	//----- nvinfo : EIATTR_SW_WAR
	.align		4
.L_183:
        /*0098*/ 	.byte	0x04, 0x36
        /*009a*/ 	.short	(.L_185 - .L_184)
.L_184:
        /*009c*/ 	.word	0x00000008
.L_185:


//--------------------- .nv.info._Z9matdot_ipPfS_iii --------------------------
	.section	.nv.info._Z9matdot_ipPfS_iii,"",@"SHT_CUDA_INFO"
	.sectionflags	@""
	.align	4


	//----- nvinfo : EIATTR_CUDA_API_VERSION
	.align		4
        /*0000*/ 	.byte	0x04, 0x37
        /*0002*/ 	.short	(.L_187 - .L_186)
.L_186:
        /*0004*/ 	.word	0x00000082


	//----- nvinfo : EIATTR_KPARAM_INFO
	.align		4
.L_187:
        /*0008*/ 	.byte	0x04, 0x17
        /*000a*/ 	.short	(.L_189 - .L_188)
.L_188:
        /*000c*/ 	.word	0x00000000
        /*0010*/ 	.short	0x0004
        /*0012*/ 	.short	0x0018
        /*0014*/ 	.byte	0x00, 0xf0, 0x11, 0x00


	//----- nvinfo : EIATTR_KPARAM_INFO
	.align		4
.L_189:
        /*0018*/ 	.byte	0x04, 0x17
        /*001a*/ 	.short	(.L_191 - .L_190)
.L_190:
        /*001c*/ 	.word	0x00000000
        /*0020*/ 	.short	0x0003
        /*0022*/ 	.short	0x0014
        /*0024*/ 	.byte	0x00, 0xf0, 0x11, 0x00


	//----- nvinfo : EIATTR_KPARAM_INFO
	.align		4
.L_191:
        /*0028*/ 	.byte	0x04, 0x17
        /*002a*/ 	.short	(.L_193 - .L_192)
.L_192:
        /*002c*/ 	.word	0x00000000
        /*0030*/ 	.short	0x0002
        /*0032*/ 	.short	0x0010
        /*0034*/ 	.byte	0x00, 0xf0, 0x11, 0x00


	//----- nvinfo : EIATTR_KPARAM_INFO
	.align		4
.L_193:
        /*0038*/ 	.byte	0x04, 0x17
        /*003a*/ 	.short	(.L_195 - .L_194)
.L_194:
        /*003c*/ 	.word	0x00000000
        /*0040*/ 	.short	0x0001
        /*0042*/ 	.short	0x0008
        /*0044*/ 	.byte	0x00, 0xf5, 0x21, 0x00


	//----- nvinfo : EIATTR_KPARAM_INFO
	.align		4
.L_195:
        /*0048*/ 	.byte	0x04, 0x17
        /*004a*/ 	.short	(.L_197 - .L_196)
.L_196:
        /*004c*/ 	.word	0x00000000
        /*0050*/ 	.short	0x0000
        /*0052*/ 	.short	0x0000
        /*0054*/ 	.byte	0x00, 0xf5, 0x21, 0x00


	//----- nvinfo : EIATTR_SPARSE_MMA_MASK
	.align		4
.L_197:
        /*0058*/ 	.byte	0x03, 0x50
        /*005a*/ 	.short	0x0000


	//----- nvinfo : EIATTR_MAXREG_COUNT
	.align		4
        /*005c*/ 	.byte	0x03, 0x1b
        /*005e*/ 	.short	0x00ff


	//----- nvinfo : EIATTR_NUM_BARRIERS
	.align		4
        /*0060*/ 	.byte	0x02, 0x4c
        /*0062*/ 	.byte	0x01
	.zero		1


	//----- nvinfo : EIATTR_MERCURY_ISA_VERSION
	.align		4
        /*0064*/ 	.byte	0x03, 0x5f
        /*0066*/ 	.short	0x0101


	//----- nvinfo : EIATTR_VRC_CTA_INIT_COUNT
	.align		4
        /*0068*/ 	.byte	0x02, 0x4a
	.zero		1
	.zero		1


	//----- nvinfo : EIATTR_EXIT_INSTR_OFFSETS
	.align		4
        /*006c*/ 	.byte	0x04, 0x1c
        /*006e*/ 	.short	(.L_199 - .L_198)


	//   ....[0]....
.L_198:
        /*0070*/ 	.word	0x00000220


	//----- nvinfo : EIATTR_CRS_STACK_SIZE
	.align		4
.L_199:
        /*0074*/ 	.byte	0x04, 0x1e
        /*0076*/ 	.short	(.L_201 - .L_200)
.L_200:
        /*0078*/ 	.word	0x00000000


	//----- nvinfo : EIATTR_CBANK_PARAM_SIZE
	.align		4
.L_201:
        /*007c*/ 	.byte	0x03, 0x19
        /*007e*/ 	.short	0x001c


	//----- nvinfo : EIATTR_PARAM_CBANK
	.align		4
        /*0080*/ 	.byte	0x04, 0x0a
        /*0082*/ 	.short	(.L_203 - .L_202)
	.align		4
.L_202:
        /*0084*/ 	.word	index@(.nv.constant0._Z9matdot_ipPfS_iii)
        /*0088*/ 	.short	0x0380
        /*008a*/ 	.short	0x001c


	//----- nvinfo : EIATTR_SW_WAR
	.align		4
.L_203:
        /*008c*/ 	.byte	0x04, 0x36
        /*008e*/ 	.short	(.L_205 - .L_204)
.L_204:
        /*0090*/ 	.word	0x00000008
.L_205:


//--------------------- .nv.callgraph             --------------------------
	.section	.nv.callgraph,"",@"SHT_CUDA_CALLGRAPH"
	.align	4
	.sectionentsize	8
	.align		4
        /*0000*/ 	.word	0x00000000
	.align		4
        /*0004*/ 	.word	0xffffffff
	.align		4
        /*0008*/ 	.word	0x00000000
	.align		4
        /*000c*/ 	.word	0xfffffffe
	.align		4
        /*0010*/ 	.word	0x00000000
	.align		4
        /*0014*/ 	.word	0xfffffffd
	.align		4
        /*0018*/ 	.word	0x00000000
	.align		4
        /*001c*/ 	.word	0xfffffffc


//--------------------- .text._Z11mvNormalPDFPfS_S_iiii --------------------------
	.section	.text._Z11mvNormalPDFPfS_S_iiii,"ax",@progbits
	.align	128
        .global         _Z11mvNormalPDFPfS_S_iiii
        .type           _Z11mvNormalPDFPfS_S_iiii,@function
        .size           _Z11mvNormalPDFPfS_S_iiii,(.L_x_173 - _Z11mvNormalPDFPfS_S_iiii)
        .other          _Z11mvNormalPDFPfS_S_iiii,@"STO_CUDA_ENTRY STV_DEFAULT"
_Z11mvNormalPDFPfS_S_iiii:
.text._Z11mvNormalPDFPfS_S_iiii:
[----:B------:R-:W-:Y:S01]  /*0000*/  LDC R1, c[0x0][0x37c] ;  /* 0x0000df00ff017b82 */ /* 0x000fe20000000800 */
[----:B------:R-:W0:Y:S01]  /*0010*/  LDCU UR4, c[0x0][0x398] ;  /* 0x00007300ff0477ac */ /* 0x000e220008000800 */
[----:B------:R-:W1:Y:S06]  /*0020*/  S2R R10, SR_TID.X ;  /* 0x00000000000a7919 */ /* 0x000e6c0000002100 */
[----:B------:R-:W2:Y:S01]  /*0030*/  LDC R5, c[0x0][0x398] ;  /* 0x0000e600ff057b82 */ /* 0x000ea20000000800 */
[----:B------:R-:W-:Y:S01]  /*0040*/  MOV R9, 0x400 ;  /* 0x0000040000097802 */ /* 0x000fe20000000f00 */
[----:B------:R-:W3:Y:S01]  /*0050*/  LDCU UR5, c[0x0][0x3a0] ;  /* 0x00007400ff0577ac */ /* 0x000ee20008000800 */
[----:B------:R-:W1:Y:S01]  /*0060*/  S2R R7, SR_CTAID.X ;  /* 0x0000000000077919 */ /* 0x000e620000002500 */
[----:B------:R-:W4:Y:S01]  /*0070*/  LDCU UR6, c[0x0][0x3a0] ;  /* 0x00007400ff0677ac */ /* 0x000f220008000800 */
[----:B------:R-:W5:Y:S01]  /*0080*/  S2R R2, SR_CgaCtaId ;  /* 0x0000000000027919 */ /* 0x000f620000008800 */
[----:B------:R-:W1:Y:S01]  /*0090*/  LDCU.64 UR8, c[0x0][0x358] ;  /* 0x00006b00ff0877ac */ /* 0x000e620008000a00 */
[----:B------:R-:W5:Y:S01]  /*00a0*/  S2R R13, SR_TID.Y ;  /* 0x00000000000d7919 */ /* 0x000f620000002200 */
[----:B------:R-:W5:Y:S01]  /*00b0*/  S2R R4, SR_CTAID.Y ;  /* 0x0000000000047919 */ /* 0x000f620000002600 */
[----:B0-----:R-:W-:-:S04]  /*00c0*/  IMAD.U32 R15, RZ, RZ, UR4 ;  /* 0x00000004ff0f7e24 */ /* 0x001fc8000f8e00ff */
[C---:B------:R-:W-:Y:S01]  /*00d0*/  VIADD R0, R15.reuse, 0x3 ;  /* 0x000000030f007836 */ /* 0x040fe20000000000 */
[----:B---3--:R-:W-:Y:S01]  /*00e0*/  ULOP3.LUT UP0, URZ, UR5, 0xf, URZ, 0xc0, !UPT ;  /* 0x0000000f05ff7892 */ /* 0x008fe2000f80c0ff */
[----:B------:R-:W-:Y:S02]  /*00f0*/  LOP3.LUT P1, RZ, R15, 0xf, RZ, 0xc0, !PT ;  /* 0x0000000f0fff7812 */ /* 0x000fe4000782c0ff */
[----:B------:R-:W-:-:S05]  /*0100*/  IMAD R0, R0, R15, RZ ;  /* 0x0000000f00007224 */ /* 0x000fca00078e02ff */
[----:B------:R-:W-:-:S03]  /*0110*/  LEA.HI R11, R0, R0, RZ, 0x1 ;  /* 0x00000000000b7211 */ /* 0x000fc600078f08ff */
[----:B------:R-:W-:Y:S01]  /*0120*/  @UP0 USHF.R.S32.HI UR4, URZ, 0x1f, UR5 ;  /* 0x0000001fff040899 */ /* 0x000fe20008011405 */
[----:B------:R-:W-:Y:S02]  /*0130*/  SHF.R.S32.HI R11, RZ, 0x1, R11 ;  /* 0x00000001ff0b7819 */ /* 0x000fe4000001140b */
[----:B------:R-:W-:Y:S01]  /*0140*/  @P1 SHF.R.S32.HI R0, RZ, 0x1f, R15 ;  /* 0x0000001fff001819 */ /* 0x000fe2000001140f */
[----:B------:R-:W-:Y:S01]  /*0150*/  @UP0 ULEA.HI UR4, UR4, UR5, URZ, 0x4 ;  /* 0x0000000504040291 */ /* 0x000fe2000f8f20ff */
[----:B------:R-:W-:Y:S01]  /*0160*/  IADD3 R12, PT, PT, R11, 0x2, RZ ;  /* 0x000000020b0c7810 */ /* 0x000fe20007ffe0ff */
[----:B-1----:R-:W-:Y:S01]  /*0170*/  IMAD R14, R7, 0x10, R10 ;  /* 0x00000010070e7824 */ /* 0x002fe200078e020a */
[----:B------:R-:W-:Y:S01]  /*0180*/  @P1 LEA.HI R0, R0, R15, RZ, 0x4 ;  /* 0x0000000f00001211 */ /* 0x000fe200078f20ff */
[----:B------:R-:W-:Y:S01]  /*0190*/  @UP0 ULOP3.LUT UR4, UR4, 0xfffffff0, URZ, 0xc0, !UPT ;  /* 0xfffffff004040892 */ /* 0x000fe2000f8ec0ff */
[----:B------:R-:W-:Y:S02]  /*01a0*/  LOP3.LUT P0, RZ, R12, 0xf, RZ, 0xc0, !PT ;  /* 0x0000000f0cff7812 */ /* 0x000fe4000780c0ff */
[----:B------:R-:W-:Y:S01]  /*01b0*/  @P1 LOP3.LUT R0, R0, 0xfffffff0, RZ, 0xc0, !PT ;  /* 0xfffffff000001812 */ /* 0x000fe200078ec0ff */
[----:B----4-:R-:W-:Y:S01]  /*01c0*/  @UP0 UIADD3 UR6, UPT, UPT, UR4, 0x10, URZ ;  /* 0x0000001004060890 */ /* 0x010fe2000fffe0ff */
[----:B-----5:R-:W-:Y:S01]  /*01d0*/  LEA R9, R2, R9, 0x18 ;  /* 0x0000000902097211 */ /* 0x020fe200078ec0ff */
[----:B------:R-:W-:-:S02]  /*01e0*/  IMAD R7, R4, 0x10, R13 ;  /* 0x0000001004077824 */ /* 0x000fc400078e020d */
[----:B--2---:R-:W-:Y:S02]  /*01f0*/  @P1 VIADD R5, R0, 0x10 ;  /* 0x0000001000051836 */ /* 0x004fe40000000000 */
[----:B------:R-:W-:-:S04]  /*0200*/  IMAD R6, R14, UR6, RZ ;  /* 0x000000060e067c24 */ /* 0x000fc8000f8e02ff */
[----:B------:R-:W-:-:S04]  /*0210*/  @P0 SHF.R.S32.HI R3, RZ, 0x1f, R12 ;  /* 0x0000001fff030819 */ /* 0x000fc8000001140c */
[----:B------:R-:W-:-:S04]  /*0220*/  @P0 LEA.HI R3, R3, R12, RZ, 0x4 ;  /* 0x0000000c03030211 */ /* 0x000fc800078f20ff */
[----:B------:R-:W-:-:S04]  /*0230*/  @P0 LOP3.LUT R3, R3, 0xfffffff0, RZ, 0xc0, !PT ;  /* 0xfffffff003030812 */ /* 0x000fc800078ec0ff */
[----:B------:R-:W-:-:S05]  /*0240*/  @P0 IADD3 R3, PT, PT, R11, R3, -R12 ;  /* 0x000000030b030210 */ /* 0x000fca0007ffe80c */
[----:B------:R-:W-:Y:S01]  /*0250*/  @P0 VIADD R12, R3, 0x12 ;  /* 0x00000012030c0836 */ /* 0x000fe20000000000 */
[----:B------:R-:W-:-:S04]  /*0260*/  ISETP.GE.AND P0, PT, R15, 0x1, PT ;  /* 0x000000010f00780c */ /* 0x000fc80003f06270 */
[----:B------:R-:W-:-:S04]  /*0270*/  SHF.L.U32 R8, R12, 0x6, RZ ;  /* 0x000000060c087819 */ /* 0x000fc800000006ff */
[----:B------:R-:W-:-:S05]  /*0280*/  IADD3 R0, PT, PT, R8, R9, RZ ;  /* 0x0000000908007210 */ /* 0x000fca0007ffe0ff */
[----:B------:R-:W-:Y:S05]  /*0290*/  @!P0 BRA `(.L_x_0) ;  /* 0x0000000800508947 */ /* 0x000fea0003800000 */
[C---:B------:R-:W-:Y:S01]  /*02a0*/  ISETP.GE.U32.AND P0, PT, R15.reuse, 0x71, PT ;  /* 0x000000710f00780c */ /* 0x040fe20003f06070 */
[----:B------:R-:W-:Y:S01]  /*02b0*/  VIADD R16, R15, 0xffffffff ;  /* 0xffffffff0f107836 */ /* 0x000fe20000000000 */
[----:B------:R-:W-:Y:S01]  /*02c0*/  UMOV UR4, URZ ;  /* 0x000000ff00047c82 */ /* 0x000fe20008000000 */
[----:B------:R-:W-:-:S03]  /*02d0*/  IMAD R18, R14, R5, RZ ;  /* 0x000000050e127224 */ /* 0x000fc600078e02ff */
[----:B------:R-:W-:-:S05]  /*02e0*/  SHF.R.U32.HI R16, RZ, 0x4, R16 ;  /* 0x00000004ff107819 */ /* 0x000fca0000011610 */
[----:B------:R-:W-:Y:S02]  /*02f0*/  VIADD R17, R16, 0x1 ;  /* 0x0000000110117836 */ /* 0x000fe40000000000 */
[----:B------:R-:W-:Y:S05]  /*0300*/  @!P0 BRA `(.L_x_1) ;  /* 0x00000004004c8947 */ /* 0x000fea0003800000 */
[----:B------:R-:W0:Y:S01]  /*0310*/  LDC.64 R2, c[0x0][0x380] ;  /* 0x0000e000ff027b82 */ /* 0x000e220000000a00 */
[----:B------:R-:W-:Y:S02]  /*0320*/  ISETP.GE.AND P6, PT, R13, R15, PT ;  /* 0x0000000f0d00720c */ /* 0x000fe40003fc6270 */
[----:B------:R-:W-:-:S05]  /*0330*/  IADD3 R5, PT, PT, R18, R13, RZ ;  /* 0x0000000d12057210 */ /* 0x000fca0007ffe0ff */
[----:B0-----:R-:W-:-:S06]  /*0340*/  IMAD.WIDE R2, R5, 0x4, R2 ;  /* 0x0000000405027825 */ /* 0x001fcc00078e0202 */
[----:B------:R-:W2:Y:S01]  /*0350*/  @!P6 LDG.E R4, desc[UR8][R2.64] ;  /* 0x000000080204e981 */ /* 0x000ea2000c1e1900 */
[C---:B------:R-:W-:Y:S01]  /*0360*/  VIADD R20, R13.reuse, 0x10 ;  /* 0x000000100d147836 */ /* 0x040fe20000000000 */
[C---:B------:R-:W-:Y:S01]  /*0370*/  IADD3 R24, PT, PT, R13.reuse, 0x30, RZ ;  /* 0x000000300d187810 */ /* 0x040fe20007ffe0ff */
[C---:B------:R-:W-:Y:S02]  /*0380*/  VIADD R22, R13.reuse, 0x20 ;  /* 0x000000200d167836 */ /* 0x040fe40000000000 */
[-C--:B------:R-:W-:Y:S01]  /*0390*/  IMAD R5, R10, R15.reuse, R13 ;  /* 0x0000000f0a057224 */ /* 0x080fe200078e020d */
[-C--:B------:R-:W-:Y:S01]  /*03a0*/  ISETP.GE.AND P5, PT, R20, R15.reuse, PT ;  /* 0x0000000f1400720c */ /* 0x080fe20003fa6270 */
[----:B------:R-:W-:Y:S01]  /*03b0*/  VIADD R20, R13, 0x40 ;  /* 0x000000400d147836 */ /* 0x000fe20000000000 */
[-C--:B------:R-:W-:Y:S01]  /*03c0*/  ISETP.GE.AND P4, PT, R22, R15.reuse, PT ;  /* 0x0000000f1600720c */ /* 0x080fe20003f86270 */
[----:B------:R-:W-:Y:S01]  /*03d0*/  IMAD R26, R5, 0x4, R0 ;  /* 0x00000004051a7824 */ /* 0x000fe200078e0200 */
[-C--:B------:R-:W-:Y:S01]  /*03e0*/  ISETP.GE.AND P3, PT, R24, R15.reuse, PT ;  /* 0x0000000f1800720c */ /* 0x080fe20003f66270 */
[C---:B------:R-:W-:Y:S01]  /*03f0*/  VIADD R22, R13.reuse, 0x50 ;  /* 0x000000500d167836 */ /* 0x040fe20000000000 */
[----:B------:R-:W-:Y:S01]  /*0400*/  ISETP.GE.AND P2, PT, R20, R15, PT ;  /* 0x0000000f1400720c */ /* 0x000fe20003f46270 */
[C---:B------:R-:W-:Y:S01]  /*0410*/  VIADD R20, R13.reuse, 0x70 ;  /* 0x000000700d147836 */ /* 0x040fe20000000000 */
[----:B------:R-:W-:-:S02]  /*0420*/  IADD3 R24, PT, PT, R13, 0x60, RZ ;  /* 0x000000600d187810 */ /* 0x000fc40007ffe0ff */
[-C--:B------:R-:W-:Y:S02]  /*0430*/  ISETP.GE.AND P1, PT, R22, R15.reuse, PT ;  /* 0x0000000f1600720c */ /* 0x080fe40003f26270 */
[-C--:B------:R-:W-:Y:S01]  /*0440*/  ISETP.GE.AND P0, PT, R24, R15.reuse, PT ;  /* 0x0000000f1800720c */ /* 0x080fe20003f06270 */
[----:B------:R-:W3:Y:S04]  /*0450*/  @!P5 LDG.E R5, desc[UR8][R2.64+0x40] ;  /* 0x000040080205d981 */ /* 0x000ee8000c1e1900 */
[----:B------:R-:W4:Y:S04]  /*0460*/  @!P3 LDG.E R21, desc[UR8][R2.64+0xc0] ;  /* 0x0000c0080215b981 */ /* 0x000f28000c1e1900 */
[----:B------:R-:W5:Y:S04]  /*0470*/  @!P2 LDG.E R22, desc[UR8][R2.64+0x100] ;  /* 0x000100080216a981 */ /* 0x000f68000c1e1900 */
[----:B------:R-:W5:Y:S04]  /*0480*/  @!P1 LDG.E R23, desc[UR8][R2.64+0x140] ;  /* 0x0001400802179981 */ /* 0x000f68000c1e1900 */
[----:B------:R-:W5:Y:S04]  /*0490*/  @!P0 LDG.E R24, desc[UR8][R2.64+0x180] ;  /* 0x0001800802188981 */ /* 0x000f68000c1e1900 */
[----:B--2---:R0:W-:Y:S01]  /*04a0*/  @!P6 STS [R26], R4 ;  /* 0x000000041a00e388 */ /* 0x0041e20000000800 */
[----:B------:R-:W-:-:S03]  /*04b0*/  ISETP.GE.AND P6, PT, R20, R15, PT ;  /* 0x0000000f1400720c */ /* 0x000fc60003fc6270 */
[----:B------:R-:W2:Y:S10]  /*04c0*/  @!P4 LDG.E R20, desc[UR8][R2.64+0x80] ;  /* 0x000080080214c981 */ /* 0x000eb4000c1e1900 */
[----:B------:R-:W2:Y:S01]  /*04d0*/  @!P6 LDG.E R25, desc[UR8][R2.64+0x1c0] ;  /* 0x0001c0080219e981 */ /* 0x000ea2000c1e1900 */
[----:B------:R-:W-:-:S03]  /*04e0*/  LOP3.LUT R19, R17, 0x1ffffff8, RZ, 0xc0, !PT ;  /* 0x1ffffff811137812 */ /* 0x000fc600078ec0ff */
[----:B---3--:R0:W-:Y:S04]  /*04f0*/  @!P5 STS [R26+0x40], R5 ;  /* 0x000040051a00d388 */ /* 0x0081e80000000800 */
[----:B----4-:R0:W-:Y:S04]  /*0500*/  @!P3 STS [R26+0xc0], R21 ;  /* 0x0000c0151a00b388 */ /* 0x0101e80000000800 */
[----:B-----5:R0:W-:Y:S04]  /*0510*/  @!P2 STS [R26+0x100], R22 ;  /* 0x000100161a00a388 */ /* 0x0201e80000000800 */
[----:B------:R0:W-:Y:S04]  /*0520*/  @!P1 STS [R26+0x140], R23 ;  /* 0x000140171a009388 */ /* 0x0001e80000000800 */
[----:B------:R0:W-:Y:S01]  /*0530*/  @!P0 STS [R26+0x180], R24 ;  /* 0x000180181a008388 */ /* 0x0001e20000000800 */
[----:B------:R-:W-:Y:S01]  /*0540*/  ISETP.NE.AND P0, PT, R19, 0x8, PT ;  /* 0x000000081300780c */ /* 0x000fe20003f05270 */
[----:B------:R-:W-:-:S02]  /*0550*/  UMOV UR4, 0x80 ;  /* 0x0000008000047882 */ /* 0x000fc40000000000 */
[----:B--2---:R0:W-:Y:S04]  /*0560*/  @!P4 STS [R26+0x80], R20 ;  /* 0x000080141a00c388 */ /* 0x0041e80000000800 */
[----:B------:R0:W-:Y:S06]  /*0570*/  @!P6 STS [R26+0x1c0], R25 ;  /* 0x0001c0191a00e388 */ /* 0x0001ec0000000800 */
[----:B------:R-:W-:Y:S05]  /*0580*/  @!P0 BRA `(.L_x_1) ;  /* 0x0000000000ac8947 */ /* 0x000fea0003800000 */
[----:B------:R-:W1:Y:S01]  /*0590*/  LDC R15, c[0x0][0x398] ;  /* 0x0000e600ff0f7b82 */ /* 0x000e620000000800 */
[----:B------:R-:W-:-:S07]  /*05a0*/  UMOV UR5, 0x8 ;  /* 0x0000000800057882 */ /* 0x000fce0000000000 */
[----:B------:R-:W2:Y:S02]  /*05b0*/  LDC.64 R2, c[0x0][0x380] ;  /* 0x0000e000ff027b82 */ /* 0x000ea40000000a00 */
.L_x_2:
[----:B0-----:R-:W-:-:S04]  /*05c0*/  IADD3 R22, PT, PT, R13, UR4, RZ ;  /* 0x000000040d167c10 */ /* 0x001fc8000fffe0ff */
[C---:B-1----:R-:W-:Y:S01]  /*05d0*/  ISETP.GE.AND P6, PT, R22.reuse, R15, PT ;  /* 0x0000000f1600720c */ /* 0x042fe20003fc6270 */
[C---:B------:R-:W-:Y:S01]  /*05e0*/  VIADD R4, R22.reuse, 0x10 ;  /* 0x0000001016047836 */ /* 0x040fe20000000000 */
[----:B------:R-:W-:Y:S01]  /*05f0*/  IADD3 R20, PT, PT, R22, 0x20, RZ ;  /* 0x0000002016147810 */ /* 0x000fe20007ffe0ff */
[----:B------:R-:W-:-:S03]  /*0600*/  IMAD.IADD R5, R18, 0x1, R22 ;  /* 0x0000000112057824 */ /* 0x000fc600078e0216 */
[-C--:B------:R-:W-:Y:S01]  /*0610*/  ISETP.GE.AND P5, PT, R4, R15.reuse, PT ;  /* 0x0000000f0400720c */ /* 0x080fe20003fa6270 */
[----:B--2---:R-:W-:Y:S01]  /*0620*/  IMAD.WIDE R4, R5, 0x4, R2 ;  /* 0x0000000405047825 */ /* 0x004fe200078e0202 */
[----:B------:R-:W-:-:S05]  /*0630*/  ISETP.GE.AND P4, PT, R20, R15, PT ;  /* 0x0000000f1400720c */ /* 0x000fca0003f86270 */
[----:B------:R-:W2:Y:S01]  /*0640*/  @!P6 LDG.E R25, desc[UR8][R4.64] ;  /* 0x000000080419e981 */ /* 0x000ea2000c1e1900 */
[----:B------:R-:W-:-:S05]  /*0650*/  VIADD R20, R22, 0x30 ;  /* 0x0000003016147836 */ /* 0x000fca0000000000 */
[-C--:B------:R-:W-:Y:S01]  /*0660*/  ISETP.GE.AND P3, PT, R20, R15.reuse, PT ;  /* 0x0000000f1400720c */ /* 0x080fe20003f66270 */
[-C--:B------:R-:W-:Y:S01]  /*0670*/  IMAD R27, R10, R15.reuse, R22 ;  /* 0x0000000f0a1b7224 */ /* 0x080fe200078e0216 */
[C---:B------:R-:W-:Y:S01]  /*0680*/  IADD3 R20, PT, PT, R22.reuse, 0x50, RZ ;  /* 0x0000005016147810 */ /* 0x040fe20007ffe0ff */
[----:B------:R-:W-:Y:S01]  /*0690*/  VIADD R24, R22, 0x40 ;  /* 0x0000004016187836 */ /* 0x000fe20000000000 */
[----:B------:R-:W3:Y:S02]  /*06a0*/  @!P5 LDG.E R23, desc[UR8][R4.64+0x40] ;  /* 0x000040080417d981 */ /* 0x000ee4000c1e1900 */
[-C--:B------:R-:W-:Y:S01]  /*06b0*/  ISETP.GE.AND P1, PT, R20, R15.reuse, PT ;  /* 0x0000000f1400720c */ /* 0x080fe20003f26270 */
[C---:B------:R-:W-:Y:S01]  /*06c0*/  VIADD R20, R22.reuse, 0x60 ;  /* 0x0000006016147836 */ /* 0x040fe20000000000 */
[----:B------:R-:W-:Y:S01]  /*06d0*/  IADD3 R22, PT, PT, R22, 0x70, RZ ;  /* 0x0000007016167810 */ /* 0x000fe20007ffe0ff */
[----:B------:R-:W4:Y:S01]  /*06e0*/  @!P4 LDG.E R21, desc[UR8][R4.64+0x80] ;  /* 0x000080080415c981 */ /* 0x000f22000c1e1900 */
[----:B------:R-:W-:-:S02]  /*06f0*/  ISETP.GE.AND P2, PT, R24, R15, PT ;  /* 0x0000000f1800720c */ /* 0x000fc40003f46270 */
[-C--:B------:R-:W-:Y:S01]  /*0700*/  ISETP.GE.AND P0, PT, R20, R15.reuse, PT ;  /* 0x0000000f1400720c */ /* 0x080fe20003f06270 */
[----:B------:R-:W-:Y:S01]  /*0710*/  IMAD R20, R27, 0x4, R0 ;  /* 0x000000041b147824 */ /* 0x000fe200078e0200 */
[----:B------:R-:W5:Y:S09]  /*0720*/  @!P3 LDG.E R26, desc[UR8][R4.64+0xc0] ;  /* 0x0000c008041ab981 */ /* 0x000f72000c1e1900 */
[----:B------:R-:W5:Y:S04]  /*0730*/  @!P2 LDG.E R24, desc[UR8][R4.64+0x100] ;  /* 0x000100080418a981 */ /* 0x000f68000c1e1900 */
[----:B------:R-:W5:Y:S04]  /*0740*/  @!P0 LDG.E R29, desc[UR8][R4.64+0x180] ;  /* 0x00018008041d8981 */ /* 0x000f68000c1e1900 */
[----:B--2---:R0:W-:Y:S01]  /*0750*/  @!P6 STS [R20], R25 ;  /* 0x000000191400e388 */ /* 0x0041e20000000800 */
[----:B------:R-:W-:-:S03]  /*0760*/  ISETP.GE.AND P6, PT, R22, R15, PT ;  /* 0x0000000f1600720c */ /* 0x000fc60003fc6270 */
[----:B------:R-:W2:Y:S01]  /*0770*/  @!P1 LDG.E R22, desc[UR8][R4.64+0x140] ;  /* 0x0001400804169981 */ /* 0x000ea2000c1e1900 */
[----:B------:R-:W-:-:S03]  /*0780*/  UIADD3 UR5, UPT, UPT, UR5, 0x8, URZ ;  /* 0x0000000805057890 */ /* 0x000fc6000fffe0ff */
[----:B---3--:R0:W-:Y:S06]  /*0790*/  @!P5 STS [R20+0x40], R23 ;  /* 0x000040171400d388 */ /* 0x0081ec0000000800 */
[----:B------:R-:W3:Y:S04]  /*07a0*/  @!P6 LDG.E R27, desc[UR8][R4.64+0x1c0] ;  /* 0x0001c008041be981 */ /* 0x000ee8000c1e1900 */
[----:B----4-:R0:W-:Y:S04]  /*07b0*/  @!P4 STS [R20+0x80], R21 ;  /* 0x000080151400c388 */ /* 0x0101e80000000800 */
[----:B-----5:R0:W-:Y:S04]  /*07c0*/  @!P3 STS [R20+0xc0], R26 ;  /* 0x0000c01a1400b388 */ /* 0x0201e80000000800 */
[----:B------:R0:W-:Y:S04]  /*07d0*/  @!P2 STS [R20+0x100], R24 ;  /* 0x000100181400a388 */ /* 0x0001e80000000800 */
[----:B------:R0:W-:Y:S01]  /*07e0*/  @!P0 STS [R20+0x180], R29 ;  /* 0x0001801d14008388 */ /* 0x0001e20000000800 */
[----:B------:R-:W-:Y:S01]  /*07f0*/  ISETP.NE.AND P0, PT, R19, UR5, PT ;  /* 0x0000000513007c0c */ /* 0x000fe2000bf05270 */
[----:B------:R-:W-:-:S02]  /*0800*/  UIADD3 UR4, UPT, UPT, UR4, 0x80, URZ ;  /* 0x0000008004047890 */ /* 0x000fc4000fffe0ff */
[----:B--2---:R0:W-:Y:S04]  /*0810*/  @!P1 STS [R20+0x140], R22 ;  /* 0x0001401614009388 */ /* 0x0041e80000000800 */
[----:B---3--:R0:W-:Y:S06]  /*0820*/  @!P6 STS [R20+0x1c0], R27 ;  /* 0x0001c01b1400e388 */ /* 0x0081ec0000000800 */
[----:B------:R-:W-:Y:S05]  /*0830*/  @P0 BRA `(.L_x_2) ;  /* 0xfffffffc00600947 */ /* 0x000fea000383ffff */
.L_x_1:
[----:B------:R-:W-:-:S13]  /*0840*/  LOP3.LUT P0, R2, R17, 0x7, RZ, 0xc0, !PT ;  /* 0x0000000711027812 */ /* 0x000fda000780c0ff */
[----:B------:R-:W-:Y:S05]  /*0850*/  @!P0 BRA `(.L_x_0) ;  /* 0x0000000000e08947 */ /* 0x000fea0003800000 */
[----:B------:R-:W-:Y:S02]  /*0860*/  ISETP.GE.U32.AND P0, PT, R2, 0x4, PT ;  /* 0x000000040200780c */ /* 0x000fe40003f06070 */
[----:B0-----:R-:W-:-:S11]  /*0870*/  LOP3.LUT P4, R21, R17, 0x3, RZ, 0xc0, !PT ;  /* 0x0000000311157812 */ /* 0x001fd6000788c0ff */
[----:B------:R-:W-:Y:S05]  /*0880*/  @!P0 BRA `(.L_x_3) ;  /* 0x0000000000588947 */ /* 0x000fea0003800000 */
[----:B------:R-:W0:Y:S01]  /*0890*/  LDC.64 R2, c[0x0][0x380] ;  /* 0x0000e000ff027b82 */ /* 0x000e220000000a00 */
[----:B------:R-:W-:-:S04]  /*08a0*/  VIADD R23, R13, UR4 ;  /* 0x000000040d177c36 */ /* 0x000fc80008000000 */
[C---:B------:R-:W-:Y:S01]  /*08b0*/  VIADD R4, R23.reuse, 0x10 ;  /* 0x0000001017047836 */ /* 0x040fe20000000000 */
[C---:B------:R-:W-:Y:S01]  /*08c0*/  IADD3 R20, PT, PT, R23.reuse, 0x20, RZ ;  /* 0x0000002017147810 */ /* 0x040fe20007ffe0ff */
[C---:B------:R-:W-:Y:S01]  /*08d0*/  VIADD R22, R23.reuse, 0x30 ;  /* 0x0000003017167836 */ /* 0x040fe20000000000 */
[-C--:B------:R-:W-:Y:S01]  /*08e0*/  ISETP.GE.AND P0, PT, R23, R15.reuse, PT ;  /* 0x0000000f1700720c */ /* 0x080fe20003f06270 */
[----:B------:R-:W-:Y:S01]  /*08f0*/  IMAD.IADD R5, R18, 0x1, R23 ;  /* 0x0000000112057824 */ /* 0x000fe200078e0217 */
[-C--:B------:R-:W-:Y:S02]  /*0900*/  ISETP.GE.AND P1, PT, R4, R15.reuse, PT ;  /* 0x0000000f0400720c */ /* 0x080fe40003f26270 */
[-C--:B------:R-:W-:Y:S02]  /*0910*/  ISETP.GE.AND P2, PT, R20, R15.reuse, PT ;  /* 0x0000000f1400720c */ /* 0x080fe40003f46270 */
[----:B------:R-:W-:Y:S01]  /*0920*/  ISETP.GE.AND P3, PT, R22, R15, PT ;  /* 0x0000000f1600720c */ /* 0x000fe20003f66270 */
[----:B0-----:R-:W-:-:S06]  /*0930*/  IMAD.WIDE R2, R5, 0x4, R2 ;  /* 0x0000000405027825 */ /* 0x001fcc00078e0202 */
[----:B------:R-:W2:Y:S04]  /*0940*/  @!P0 LDG.E R4, desc[UR8][R2.64] ;  /* 0x0000000802048981 */ /* 0x000ea8000c1e1900 */
[----:B------:R-:W3:Y:S04]  /*0950*/  @!P1 LDG.E R17, desc[UR8][R2.64+0x40] ;  /* 0x0000400802119981 */ /* 0x000ee8000c1e1900 */
[----:B------:R-:W4:Y:S04]  /*0960*/  @!P2 LDG.E R19, desc[UR8][R2.64+0x80] ;  /* 0x000080080213a981 */ /* 0x000f28000c1e1900 */
[----:B------:R-:W5:Y:S01]  /*0970*/  @!P3 LDG.E R20, desc[UR8][R2.64+0xc0] ;  /* 0x0000c0080214b981 */ /* 0x000f62000c1e1900 */
[----:B------:R-:W-:Y:S01]  /*0980*/  IMAD R5, R10, R15, R23 ;  /* 0x0000000f0a057224 */ /* 0x000fe200078e0217 */
[----:B------:R-:W-:-:S04]  /*0990*/  UIADD3 UR4, UPT, UPT, UR4, 0x40, URZ ;  /* 0x0000004004047890 */ /* 0x000fc8000fffe0ff */
[----:B------:R-:W-:-:S05]  /*09a0*/  LEA R5, R5, R0, 0x2 ;  /* 0x0000000005057211 */ /* 0x000fca00078e10ff */
[----:B--2---:R0:W-:Y:S04]  /*09b0*/  @!P0 STS [R5], R4 ;  /* 0x0000000405008388 */ /* 0x0041e80000000800 */
[----:B---3--:R0:W-:Y:S04]  /*09c0*/  @!P1 STS [R5+0x40], R17 ;  /* 0x0000401105009388 */ /* 0x0081e80000000800 */
[----:B----4-:R0:W-:Y:S04]  /*09d0*/  @!P2 STS [R5+0x80], R19 ;  /* 0x000080130500a388 */ /* 0x0101e80000000800 */
[----:B-----5:R0:W-:Y:S02]  /*09e0*/  @!P3 STS [R5+0xc0], R20 ;  /* 0x0000c0140500b388 */ /* 0x0201e40000000800 */
.L_x_3:
[----:B------:R-:W-:Y:S05]  /*09f0*/  @!P4 BRA `(.L_x_0) ;  /* 0x000000000078c947 */ /* 0x000fea0003800000 */
[----:B------:R-:W-:-:S13]  /*0a00*/  ISETP.NE.AND P0, PT, R21, 0x1, PT ;  /* 0x000000011500780c */ /* 0x000fda0003f05270 */
[----:B------:R-:W-:Y:S05]  /*0a10*/  @!P0 BRA `(.L_x_4) ;  /* 0x0000000000388947 */ /* 0x000fea0003800000 */
[----:B------:R-:W1:Y:S01]  /*0a20*/  LDC.64 R2, c[0x0][0x380] ;  /* 0x0000e000ff027b82 */ /* 0x000e620000000a00 */
[----:B0-----:R-:W-:-:S04]  /*0a30*/  VIADD R19, R13, UR4 ;  /* 0x000000040d137c36 */ /* 0x001fc80008000000 */
[C---:B------:R-:W-:Y:S01]  /*0a40*/  VIADD R4, R19.reuse, 0x10 ;  /* 0x0000001013047836 */ /* 0x040fe20000000000 */
[----:B------:R-:W-:Y:S02]  /*0a50*/  ISETP.GE.AND P0, PT, R19, R15, PT ;  /* 0x0000000f1300720c */ /* 0x000fe40003f06270 */
[----:B------:R-:W-:Y:S02]  /*0a60*/  IADD3 R5, PT, PT, R18, R19, RZ ;  /* 0x0000001312057210 */ /* 0x000fe40007ffe0ff */
[----:B------:R-:W-:-:S03]  /*0a70*/  ISETP.GE.AND P1, PT, R4, R15, PT ;  /* 0x0000000f0400720c */ /* 0x000fc60003f26270 */
[----:B-1----:R-:W-:-:S06]  /*0a80*/  IMAD.WIDE R2, R5, 0x4, R2 ;  /* 0x0000000405027825 */ /* 0x002fcc00078e0202 */
[----:B------:R-:W2:Y:S04]  /*0a90*/  @!P0 LDG.E R4, desc[UR8][R2.64] ;  /* 0x0000000802048981 */ /* 0x000ea8000c1e1900 */
[----:B------:R-:W3:Y:S01]  /*0aa0*/  @!P1 LDG.E R17, desc[UR8][R2.64+0x40] ;  /* 0x0000400802119981 */ /* 0x000ee2000c1e1900 */
[----:B------:R-:W-:Y:S01]  /*0ab0*/  IMAD R5, R10, R15, R19 ;  /* 0x0000000f0a057224 */ /* 0x000fe200078e0213 */
[----:B------:R-:W-:-:S03]  /*0ac0*/  UIADD3 UR4, UPT, UPT, UR4, 0x20, URZ ;  /* 0x0000002004047890 */ /* 0x000fc6000fffe0ff */
[----:B------:R-:W-:-:S05]  /*0ad0*/  IMAD R5, R5, 0x4, R0 ;  /* 0x0000000405057824 */ /* 0x000fca00078e0200 */
[----:B--2---:R1:W-:Y:S04]  /*0ae0*/  @!P0 STS [R5], R4 ;  /* 0x0000000405008388 */ /* 0x0043e80000000800 */
[----:B---3--:R1:W-:Y:S02]  /*0af0*/  @!P1 STS [R5+0x40], R17 ;  /* 0x0000401105009388 */ /* 0x0083e40000000800 */
.L_x_4:
[----:B01----:R-:W-:Y:S01]  /*0b00*/  VIADD R4, R13, UR4 ;  /* 0x000000040d047c36 */ /* 0x003fe20008000000 */
[----:B------:R-:W-:Y:S01]  /*0b10*/  LOP3.LUT R16, R16, 0x1, RZ, 0xc0, !PT ;  /* 0x0000000110107812 */ /* 0x000fe200078ec0ff */
[----:B------:R-:W-:Y:S03]  /*0b20*/  BSSY.RECONVERGENT B0, `(.L_x_0) ;  /* 0x000000b000007945 */ /* 0x000fe60003800200 */
[----:B------:R-:W-:-:S04]  /*0b30*/  ISETP.GE.AND P0, PT, R4, R15, PT ;  /* 0x0000000f0400720c */ /* 0x000fc80003f06270 */
[----:B------:R-:W-:-:S13]  /*0b40*/  ISETP.EQ.U32.OR P0, PT, R16, 0x1, P0 ;  /* 0x000000011000780c */ /* 0x000fda0000702470 */
[----:B------:R-:W-:Y:S05]  /*0b50*/  @P0 BRA `(.L_x_5) ;  /* 0x00000000001c0947 */ /* 0x000fea0003800000 */
[----:B------:R-:W0:Y:S01]  /*0b60*/  LDC.64 R2, c[0x0][0x380] ;  /* 0x0000e000ff027b82 */ /* 0x000e220000000a00 */
[----:B------:R-:W-:-:S05]  /*0b70*/  IADD3 R5, PT, PT, R18, R4, RZ ;  /* 0x0000000412057210 */ /* 0x000fca0007ffe0ff */
[----:B0-----:R-:W-:-:S06]  /*0b80*/  IMAD.WIDE R2, R5, 0x4, R2 ;  /* 0x0000000405027825 */ /* 0x001fcc00078e0202 */
[----:B------:R-:W2:Y:S01]  /*0b90*/  LDG.E R2, desc[UR8][R2.64] ;  /* 0x0000000802027981 */ /* 0x000ea2000c1e1900 */
[----:B------:R-:W-:-:S04]  /*0ba0*/  IMAD R15, R10, R15, R4 ;  /* 0x0000000f0a0f7224 */ /* 0x000fc800078e0204 */
[----:B------:R-:W-:-:S05]  /*0bb0*/  IMAD R15, R15, 0x4, R0 ;  /* 0x000000040f0f7824 */ /* 0x000fca00078e0200 */
[----:B--2---:R0:W-:Y:S02]  /*0bc0*/  STS [R15], R2 ;  /* 0x000000020f007388 */ /* 0x0041e40000000800 */
.L_x_5:
[----:B------:R-:W-:Y:S05]  /*0bd0*/  BSYNC.RECONVERGENT B0 ;  /* 0x0000000000007941 */ /* 0x000fea0003800200 */
.L_x_0:
[----:B------:R-:W-:-:S13]  /*0be0*/  ISETP.GE.AND P0, PT, R12, 0x1, PT ;  /* 0x000000010c00780c */ /* 0x000fda0003f06270 */
[----:B------:R-:W-:Y:S05]  /*0bf0*/  @!P0 BRA `(.L_x_6) ;  /* 0x0000000400d88947 */ /* 0x000fea0003800000 */
[C---:B------:R-:W-:Y:S01]  /*0c00*/  ISETP.GE.U32.AND P1, PT, R12.reuse, 0x71, PT ;  /* 0x000000710c00780c */ /* 0x040fe20003f26070 */
[----:B0-----:R-:W-:Y:S01]  /*0c10*/  VIADD R20, R12, 0xffffffff ;  /* 0xffffffff0c147836 */ /* 0x001fe20000000000 */
[----:B------:R-:W-:Y:S01]  /*0c20*/  UMOV UR4, URZ ;  /* 0x000000ff00047c82 */ /* 0x000fe20008000000 */
[-C--:B------:R-:W-:Y:S02]  /*0c30*/  IMAD R15, R7, R12.reuse, RZ ;  /* 0x0000000c070f7224 */ /* 0x080fe400078e02ff */
[----:B------:R-:W-:Y:S01]  /*0c40*/  IMAD R16, R13, R12, RZ ;  /* 0x0000000c0d107224 */ /* 0x000fe200078e02ff */
[----:B------:R-:W-:-:S04]  /*0c50*/  LEA.HI R17, R20, 0x1, RZ, 0x1c ;  /* 0x0000000114117811 */ /* 0x000fc800078fe0ff */
[----:B------:R-:W-:-:S04]  /*0c60*/  LOP3.LUT R22, R17, 0x7, RZ, 0xc0, !PT ;  /* 0x0000000711167812 */ /* 0x000fc800078ec0ff */
[----:B------:R-:W-:Y:S01]  /*0c70*/  ISETP.NE.AND P0, PT, R22, RZ, PT ;  /* 0x000000ff1600720c */ /* 0x000fe20003f05270 */
[----:B------:R-:W-:-:S12]  /*0c80*/  @!P1 BRA `(.L_x_7) ;  /* 0x0000000000b89947 */ /* 0x000fd80003800000 */
[----:B------:R-:W0:Y:S01]  /*0c90*/  LDC.64 R2, c[0x0][0x388] ;  /* 0x0000e200ff027b82 */ /* 0x000e220000000a00 */
[----:B------:R-:W1:Y:S01]  /*0ca0*/  LDCU UR4, c[0x0][0x3a0] ;  /* 0x00007400ff0477ac */ /* 0x000e620008000800 */
[----:B------:R-:W-:Y:S01]  /*0cb0*/  LOP3.LUT R24, R17, 0x1ffffff8, RZ, 0xc0, !PT ;  /* 0x1ffffff811187812 */ /* 0x000fe200078ec0ff */
[----:B------:R-:W-:Y:S01]  /*0cc0*/  UMOV UR5, URZ ;  /* 0x000000ff00057c82 */ /* 0x000fe20008000000 */
[----:B-1----:R-:W-:Y:S01]  /*0cd0*/  ISETP.GE.AND P1, PT, R7, UR4, PT ;  /* 0x0000000407007c0c */ /* 0x002fe2000bf26270 */
[----:B------:R-:W-:-:S12]  /*0ce0*/  UMOV UR4, URZ ;  /* 0x000000ff00047c82 */ /* 0x000fd80008000000 */
.L_x_8:
[----:B------:R-:W-:-:S04]  /*0cf0*/  IADD3 R19, PT, PT, R10, UR4, RZ ;  /* 0x000000040a137c10 */ /* 0x000fc8000fffe0ff */
[C---:B------:R-:W-:Y:S01]  /*0d00*/  ISETP.GE.OR P3, PT, R19.reuse, R12, P1 ;  /* 0x0000000c1300720c */ /* 0x040fe20000f66670 */
[C---:B------:R-:W-:Y:S01]  /*0d10*/  VIADD R21, R19.reuse, 0x10 ;  /* 0x0000001013157836 */ /* 0x040fe20000000000 */
[----:B------:R-:W-:Y:S01]  /*0d20*/  IADD3 R23, PT, PT, R19, 0x20, RZ ;  /* 0x0000002013177810 */ /* 0x000fe20007ffe0ff */
[----:B------:R-:W-:-:S03]  /*0d30*/  IMAD.IADD R5, R15, 0x1, R19 ;  /* 0x000000010f057824 */ /* 0x000fc600078e0213 */
[-C--:B------:R-:W-:Y:S01]  /*0d40*/  ISETP.GE.OR P6, PT, R21, R12.reuse, P1 ;  /* 0x0000000c1500720c */ /* 0x080fe20000fc6670 */
[----:B0-----:R-:W-:Y:S01]  /*0d50*/  IMAD.WIDE R4, R5, 0x4, R2 ;  /* 0x0000000405047825 */ /* 0x001fe200078e0202 */
[----:B------:R-:W-:-:S05]  /*0d60*/  ISETP.GE.OR P5, PT, R23, R12, P1 ;  /* 0x0000000c1700720c */ /* 0x000fca0000fa6670 */
[----:B------:R-:W2:Y:S06]  /*0d70*/  @!P3 LDG.E R25, desc[UR8][R4.64] ;  /* 0x000000080419b981 */ /* 0x000eac000c1e1900 */
[----:B------:R-:W3:Y:S04]  /*0d80*/  @!P6 LDG.E R21, desc[UR8][R4.64+0x40] ;  /* 0x000040080415e981 */ /* 0x000ee8000c1e1900 */
[----:B------:R-:W4:Y:S01]  /*0d90*/  @!P5 LDG.E R23, desc[UR8][R4.64+0x80] ;  /* 0x000080080417d981 */ /* 0x000f22000c1e1900 */
[----:B------:R-:W-:Y:S01]  /*0da0*/  VIADD R27, R19, 0x30 ;  /* 0x00000030131b7836 */ /* 0x000fe20000000000 */
[----:B------:R-:W-:-:S04]  /*0db0*/  IADD3 R18, PT, PT, R16, R19, RZ ;  /* 0x0000001310127210 */ /* 0x000fc80007ffe0ff */
[----:B------:R-:W-:Y:S01]  /*0dc0*/  ISETP.GE.OR P2, PT, R27, R12, P1 ;  /* 0x0000000c1b00720c */ /* 0x000fe20000f46670 */
[----:B------:R-:W-:Y:S02]  /*0dd0*/  VIADD R27, R19, 0x40 ;  /* 0x00000040131b7836 */ /* 0x000fe40000000000 */
[----:B------:R-:W-:-:S03]  /*0de0*/  IMAD R18, R18, 0x4, R9 ;  /* 0x0000000412127824 */ /* 0x000fc600078e0209 */
[-C--:B------:R-:W-:Y:S01]  /*0df0*/  ISETP.GE.OR P4, PT, R27, R12.reuse, P1 ;  /* 0x0000000c1b00720c */ /* 0x080fe20000f86670 */
[----:B------:R-:W-:Y:S01]  /*0e00*/  VIADD R27, R19, 0x50 ;  /* 0x00000050131b7836 */ /* 0x000fe20000000000 */
[----:B--2---:R0:W-:Y:S04]  /*0e10*/  @!P3 STS [R18], R25 ;  /* 0x000000191200b388 */ /* 0x0041e80000000800 */
[-C--:B------:R-:W-:Y:S02]  /*0e20*/  ISETP.GE.OR P3, PT, R27, R12.reuse, P1 ;  /* 0x0000000c1b00720c */ /* 0x080fe40000f66670 */
[C---:B------:R-:W-:Y:S01]  /*0e30*/  IADD3 R27, PT, PT, R19.reuse, 0x60, RZ ;  /* 0x00000060131b7810 */ /* 0x040fe20007ffe0ff */
[----:B------:R-:W-:Y:S01]  /*0e40*/  VIADD R19, R19, 0x70 ;  /* 0x0000007013137836 */ /* 0x000fe20000000000 */
[----:B---3--:R1:W-:Y:S02]  /*0e50*/  @!P6 STS [R18+0x40], R21 ;  /* 0x000040151200e388 */ /* 0x0083e40000000800 */
[----:B------:R-:W-:-:S02]  /*0e60*/  ISETP.GE.OR P6, PT, R27, R12, P1 ;  /* 0x0000000c1b00720c */ /* 0x000fc40000fc6670 */
[----:B----4-:R1:W-:Y:S01]  /*0e70*/  @!P5 STS [R18+0x80], R23 ;  /* 0x000080171200d388 */ /* 0x0103e20000000800 */
[----:B------:R-:W-:-:S03]  /*0e80*/  ISETP.GE.OR P5, PT, R19, R12, P1 ;  /* 0x0000000c1300720c */ /* 0x000fc60000fa6670 */
[----:B------:R-:W2:Y:S04]  /*0e90*/  @!P4 LDG.E R27, desc[UR8][R4.64+0x100] ;  /* 0x00010008041bc981 */ /* 0x000ea8000c1e1900 */
[----:B------:R-:W3:Y:S04]  /*0ea0*/  @!P3 LDG.E R29, desc[UR8][R4.64+0x140] ;  /* 0x00014008041db981 */ /* 0x000ee8000c1e1900 */
[----:B0-----:R-:W4:Y:S04]  /*0eb0*/  @!P6 LDG.E R25, desc[UR8][R4.64+0x180] ;  /* 0x000180080419e981 */ /* 0x001f28000c1e1900 */
[----:B------:R-:W5:Y:S04]  /*0ec0*/  @!P5 LDG.E R26, desc[UR8][R4.64+0x1c0] ;  /* 0x0001c008041ad981 */ /* 0x000f68000c1e1900 */
[----:B------:R-:W5:Y:S01]  /*0ed0*/  @!P2 LDG.E R19, desc[UR8][R4.64+0xc0] ;  /* 0x0000c0080413a981 */ /* 0x000f62000c1e1900 */
[----:B------:R-:W-:-:S02]  /*0ee0*/  UIADD3 UR5, UPT, UPT, UR5, 0x8, URZ ;  /* 0x0000000805057890 */ /* 0x000fc4000fffe0ff */
[----:B------:R-:W-:Y:S01]  /*0ef0*/  UIADD3 UR4, UPT, UPT, UR4, 0x80, URZ ;  /* 0x0000008004047890 */ /* 0x000fe2000fffe0ff */
[----:B--2---:R1:W-:Y:S04]  /*0f00*/  @!P4 STS [R18+0x100], R27 ;  /* 0x0001001b1200c388 */ /* 0x0043e80000000800 */
[----:B---3--:R1:W-:Y:S04]  /*0f10*/  @!P3 STS [R18+0x140], R29 ;  /* 0x0001401d1200b388 */ /* 0x0083e80000000800 */
[----:B----4-:R1:W-:Y:S04]  /*0f20*/  @!P6 STS [R18+0x180], R25 ;  /* 0x000180191200e388 */ /* 0x0103e80000000800 */
[----:B-----5:R1:W-:Y:S04]  /*0f30*/  @!P5 STS [R18+0x1c0], R26 ;  /* 0x0001c01a1200d388 */ /* 0x0203e80000000800 */
[----:B------:R1:W-:Y:S01]  /*0f40*/  @!P2 STS [R18+0xc0], R19 ;  /* 0x0000c0131200a388 */ /* 0x0003e20000000800 */
[----:B------:R-:W-:-:S13]  /*0f50*/  ISETP.NE.AND P2, PT, R24, UR5, PT ;  /* 0x0000000518007c0c */ /* 0x000fda000bf45270 */
[----:B-1----:R-:W-:Y:S05]  /*0f60*/  @P2 BRA `(.L_x_8) ;  /* 0xfffffffc00602947 */ /* 0x002fea000383ffff */
.L_x_7:
[----:B------:R-:W-:Y:S05]  /*0f70*/  @!P0 BRA `(.L_x_6) ;  /* 0x0000000000f88947 */ /* 0x000fea0003800000 */
[----:B------:R-:W-:Y:S02]  /*0f80*/  ISETP.GE.U32.AND P0, PT, R22, 0x4, PT ;  /* 0x000000041600780c */ /* 0x000fe40003f06070 */
[----:B------:R-:W-:-:S11]  /*0f90*/  LOP3.LUT P4, R22, R17, 0x3, RZ, 0xc0, !PT ;  /* 0x0000000311167812 */ /* 0x000fd6000788c0ff */
[----:B------:R-:W-:Y:S05]  /*0fa0*/  @!P0 BRA `(.L_x_9) ;  /* 0x0000000000608947 */ /* 0x000fea0003800000 */
[----:B------:R-:W0:Y:S01]  /*0fb0*/  LDCU UR5, c[0x0][0x3a0] ;  /* 0x00007400ff0577ac */ /* 0x000e220008000800 */
[----:B------:R-:W1:Y:S01]  /*0fc0*/  LDC.64 R2, c[0x0][0x388] ;  /* 0x0000e200ff027b82 */ /* 0x000e620000000a00 */
[----:B------:R-:W-:-:S04]  /*0fd0*/  VIADD R21, R10, UR4 ;  /* 0x000000040a157c36 */ /* 0x000fc80008000000 */
[C---:B------:R-:W-:Y:S01]  /*0fe0*/  VIADD R17, R21.reuse, 0x20 ;  /* 0x0000002015117836 */ /* 0x040fe20000000000 */
[C---:B------:R-:W-:Y:S01]  /*0ff0*/  IADD3 R5, PT, PT, R21.reuse, 0x10, RZ ;  /* 0x0000001015057810 */ /* 0x040fe20007ffe0ff */
[----:B------:R-:W-:Y:S01]  /*1000*/  VIADD R19, R21, 0x30 ;  /* 0x0000003015137836 */ /* 0x000fe20000000000 */
[----:B0-----:R-:W-:-:S04]  /*1010*/  ISETP.GE.AND P0, PT, R7, UR5, PT ;  /* 0x0000000507007c0c */ /* 0x001fc8000bf06270 */
[-C--:B------:R-:W-:Y:S02]  /*1020*/  ISETP.GE.OR P2, PT, R5, R12.reuse, P0 ;  /* 0x0000000c0500720c */ /* 0x080fe40000746670 */
[-C--:B------:R-:W-:Y:S02]  /*1030*/  ISETP.GE.OR P1, PT, R21, R12.reuse, P0 ;  /* 0x0000000c1500720c */ /* 0x080fe40000726670 */
[-C--:B------:R-:W-:Y:S02]  /*1040*/  ISETP.GE.OR P3, PT, R17, R12.reuse, P0 ;  /* 0x0000000c1100720c */ /* 0x080fe40000766670 */
[----:B------:R-:W-:Y:S02]  /*1050*/  ISETP.GE.OR P0, PT, R19, R12, P0 ;  /* 0x0000000c1300720c */ /* 0x000fe40000706670 */
[----:B------:R-:W-:-:S05]  /*1060*/  IADD3 R5, PT, PT, R15, R21, RZ ;  /* 0x000000150f057210 */ /* 0x000fca0007ffe0ff */
[----:B-1----:R-:W-:-:S05]  /*1070*/  IMAD.WIDE R2, R5, 0x4, R2 ;  /* 0x0000000405027825 */ /* 0x002fca00078e0202 */
[----:B------:R-:W2:Y:S04]  /*1080*/  @!P1 LDG.E R5, desc[UR8][R2.64] ;  /* 0x0000000802059981 */ /* 0x000ea8000c1e1900 */
[----:B------:R-:W3:Y:S04]  /*1090*/  @!P2 LDG.E R17, desc[UR8][R2.64+0x40] ;  /* 0x000040080211a981 */ /* 0x000ee8000c1e1900 */
[----:B------:R-:W4:Y:S04]  /*10a0*/  @!P3 LDG.E R18, desc[UR8][R2.64+0x80] ;  /* 0x000080080212b981 */ /* 0x000f28000c1e1900 */
[----:B------:R-:W5:Y:S01]  /*10b0*/  @!P0 LDG.E R19, desc[UR8][R2.64+0xc0] ;  /* 0x0000c00802138981 */ /* 0x000f62000c1e1900 */
[----:B------:R-:W-:Y:S01]  /*10c0*/  IMAD.IADD R4, R16, 0x1, R21 ;  /* 0x0000000110047824 */ /* 0x000fe200078e0215 */
[----:B------:R-:W-:-:S03]  /*10d0*/  UIADD3 UR4, UPT, UPT, UR4, 0x40, URZ ;  /* 0x0000004004047890 */ /* 0x000fc6000fffe0ff */
[----:B------:R-:W-:-:S05]  /*10e0*/  IMAD R4, R4, 0x4, R9 ;  /* 0x0000000404047824 */ /* 0x000fca00078e0209 */
[----:B--2---:R0:W-:Y:S04]  /*10f0*/  @!P1 STS [R4], R5 ;  /* 0x0000000504009388 */ /* 0x0041e80000000800 */
[----:B---3--:R0:W-:Y:S04]  /*1100*/  @!P2 STS [R4+0x40], R17 ;  /* 0x000040110400a388 */ /* 0x0081e80000000800 */
[----:B----4-:R0:W-:Y:S04]  /*1110*/  @!P3 STS [R4+0x80], R18 ;  /* 0x000080120400b388 */ /* 0x0101e80000000800 */
[----:B-----5:R0:W-:Y:S02]  /*1120*/  @!P0 STS [R4+0xc0], R19 ;  /* 0x0000c01304008388 */ /* 0x0201e40000000800 */
.L_x_9:
[----:B------:R-:W-:Y:S05]  /*1130*/  @!P4 BRA `(.L_x_6) ;  /* 0x000000000088c947 */ /* 0x000fea0003800000 */
[----:B------:R-:W-:Y:S02]  /*1140*/  ISETP.NE.AND P0, PT, R22, 0x1, PT ;  /* 0x000000011600780c */ /* 0x000fe40003f05270 */
[----:B------:R-:W-:-:S11]  /*1150*/  LOP3.LUT P2, RZ, R20, 0x10, RZ, 0xc0, !PT ;  /* 0x0000001014ff7812 */ /* 0x000fd6000784c0ff */
[----:B------:R-:W-:Y:S05]  /*1160*/  @!P0 BRA `(.L_x_10) ;  /* 0x0000000000408947 */ /* 0x000fea0003800000 */
[----:B------:R-:W1:Y:S01]  /*1170*/  LDCU UR5, c[0x0][0x3a0] ;  /* 0x00007400ff0577ac */ /* 0x000e620008000800 */
[----:B------:R-:W2:Y:S01]  /*1180*/  LDC.64 R2, c[0x0][0x388] ;  /* 0x0000e200ff027b82 */ /* 0x000ea20000000a00 */
[----:B0-----:R-:W-:-:S05]  /*1190*/  IADD3 R19, PT, PT, R10, UR4, RZ ;  /* 0x000000040a137c10 */ /* 0x001fca000fffe0ff */
[----:B------:R-:W-:Y:S01]  /*11a0*/  VIADD R5, R19, 0x10 ;  /* 0x0000001013057836 */ /* 0x000fe20000000000 */
[----:B-1----:R-:W-:-:S04]  /*11b0*/  ISETP.GE.AND P0, PT, R7, UR5, PT ;  /* 0x0000000507007c0c */ /* 0x002fc8000bf06270 */
[-C--:B------:R-:W-:Y:S02]  /*11c0*/  ISETP.GE.OR P1, PT, R19, R12.reuse, P0 ;  /* 0x0000000c1300720c */ /* 0x080fe40000726670 */
[----:B------:R-:W-:Y:S01]  /*11d0*/  ISETP.GE.OR P0, PT, R5, R12, P0 ;  /* 0x0000000c0500720c */ /* 0x000fe20000706670 */
[----:B------:R-:W-:-:S04]  /*11e0*/  IMAD.IADD R5, R15, 0x1, R19 ;  /* 0x000000010f057824 */ /* 0x000fc800078e0213 */
[----:B--2---:R-:W-:-:S06]  /*11f0*/  IMAD.WIDE R2, R5, 0x4, R2 ;  /* 0x0000000405027825 */ /* 0x004fcc00078e0202 */
[----:B------:R-:W2:Y:S04]  /*1200*/  @!P1 LDG.E R5, desc[UR8][R2.64] ;  /* 0x0000000802059981 */ /* 0x000ea8000c1e1900 */
[----:B------:R-:W3:Y:S01]  /*1210*/  @!P0 LDG.E R17, desc[UR8][R2.64+0x40] ;  /* 0x0000400802118981 */ /* 0x000ee2000c1e1900 */
[----:B------:R-:W-:Y:S01]  /*1220*/  IADD3 R4, PT, PT, R16, R19, RZ ;  /* 0x0000001310047210 */ /* 0x000fe20007ffe0ff */
[----:B------:R-:W-:-:S04]  /*1230*/  UIADD3 UR4, UPT, UPT, UR4, 0x20, URZ ;  /* 0x0000002004047890 */ /* 0x000fc8000fffe0ff */
[----:B------:R-:W-:-:S05]  /*1240*/  IMAD R4, R4, 0x4, R9 ;  /* 0x0000000404047824 */ /* 0x000fca00078e0209 */
[----:B--2---:R1:W-:Y:S04]  /*1250*/  @!P1 STS [R4], R5 ;  /* 0x0000000504009388 */ /* 0x0043e80000000800 */
[----:B---3--:R1:W-:Y:S02]  /*1260*/  @!P0 STS [R4+0x40], R17 ;  /* 0x0000401104008388 */ /* 0x0083e40000000800 */
.L_x_10:
[----:B------:R-:W-:Y:S05]  /*1270*/  @P2 BRA `(.L_x_6) ;  /* 0x0000000000382947 */ /* 0x000fea0003800000 */
[----:B------:R-:W2:Y:S01]  /*1280*/  LDCU UR5, c[0x0][0x3a0] ;  /* 0x00007400ff0577ac */ /* 0x000ea20008000800 */
[----:B01----:R-:W-:Y:S01]  /*1290*/  VIADD R5, R10, UR4 ;  /* 0x000000040a057c36 */ /* 0x003fe20008000000 */
[----:B------:R-:W-:Y:S01]  /*12a0*/  BSSY.RECONVERGENT B0, `(.L_x_6) ;  /* 0x000000b000007945 */ /* 0x000fe20003800200 */
[----:B--2---:R-:W-:-:S04]  /*12b0*/  ISETP.GE.AND P0, PT, R7, UR5, PT ;  /* 0x0000000507007c0c */ /* 0x004fc8000bf06270 */
[----:B------:R-:W-:-:S13]  /*12c0*/  ISETP.GE.OR P0, PT, R5, R12, P0 ;  /* 0x0000000c0500720c */ /* 0x000fda0000706670 */
[----:B------:R-:W-:Y:S05]  /*12d0*/  @P0 BRA `(.L_x_11) ;  /* 0x00000000001c0947 */ /* 0x000fea0003800000 */
[----:B------:R-:W0:Y:S01]  /*12e0*/  LDC.64 R2, c[0x0][0x388] ;  /* 0x0000e200ff027b82 */ /* 0x000e220000000a00 */
[----:B------:R-:W-:-:S05]  /*12f0*/  IADD3 R15, PT, PT, R15, R5, RZ ;  /* 0x000000050f0f7210 */ /* 0x000fca0007ffe0ff */
[----:B0-----:R-:W-:-:S06]  /*1300*/  IMAD.WIDE R2, R15, 0x4, R2 ;  /* 0x000000040f027825 */ /* 0x001fcc00078e0202 */
[----:B------:R-:W2:Y:S01]  /*1310*/  LDG.E R2, desc[UR8][R2.64] ;  /* 0x0000000802027981 */ /* 0x000ea2000c1e1900 */
[----:B------:R-:W-:-:S04]  /*1320*/  IMAD.IADD R16, R16, 0x1, R5 ;  /* 0x0000000110107824 */ /* 0x000fc800078e0205 */
[----:B------:R-:W-:-:S05]  /*1330*/  IMAD R5, R16, 0x4, R9 ;  /* 0x0000000410057824 */ /* 0x000fca00078e0209 */
[----:B--2---:R0:W-:Y:S02]  /*1340*/  STS [R5], R2 ;  /* 0x0000000205007388 */ /* 0x0041e40000000800 */
.L_x_11:
[----:B------:R-:W-:Y:S05]  /*1350*/  BSYNC.RECONVERGENT B0 ;  /* 0x0000000000007941 */ /* 0x000fea0003800200 */
.L_x_6:
[----:B------:R-:W2:Y:S01]  /*1360*/  LDCU UR5, c[0x0][0x3a0] ;  /* 0x00007400ff0577ac */ /* 0x000ea20008000800 */
[----:B------:R-:W3:Y:S01]  /*1370*/  LDCU UR4, c[0x0][0x39c] ;  /* 0x00007380ff0477ac */ /* 0x000ee20008000800 */
[----:B------:R-:W-:Y:S01]  /*1380*/  BAR.SYNC.DEFER_BLOCKING 0x0 ;  /* 0x0000000000007b1d */ /* 0x000fe20000010000 */
[----:B--2---:R-:W-:-:S04]  /*1390*/  ISETP.GE.AND P0, PT, R7, UR5, PT ;  /* 0x0000000507007c0c */ /* 0x004fc8000bf06270 */
[----:B---3--:R-:W-:-:S13]  /*13a0*/  ISETP.GE.OR P0, PT, R14, UR4, P0 ;  /* 0x000000040e007c0c */ /* 0x008fda0008706670 */
[----:B------:R-:W-:Y:S05]  /*13b0*/  @P0 EXIT ;  /* 0x000000000000094d */ /* 0x000fea0003800000 */
[----:B01----:R-:W-:Y:S02]  /*13c0*/  IMAD R4, R13, R12, RZ ;  /* 0x0000000c0d047224 */ /* 0x003fe400078e02ff */
[----:B------:R-:W0:Y:S01]  /*13d0*/  LDC R13, c[0x0][0x398] ;  /* 0x0000e600ff0d7b82 */ /* 0x000e220000000800 */
[----:B------:R-:W-:Y:S02]  /*13e0*/  IMAD.MOV.U32 R12, RZ, RZ, RZ ;  /* 0x000000ffff0c7224 */ /* 0x000fe400078e00ff */
[----:B------:R-:W-:-:S05]  /*13f0*/  LEA R4, R4, R9, 0x2 ;  /* 0x0000000904047211 */ /* 0x000fca00078e10ff */
[----:B------:R-:W-:-:S05]  /*1400*/  IMAD R11, R11, 0x4, R4 ;  /* 0x000000040b0b7824 */ /* 0x000fca00078e0204 */
[----:B------:R1:W2:Y:S04]  /*1410*/  LDS R2, [R11] ;  /* 0x000000000b027984 */ /* 0x0002a80000000800 */
[----:B------:R1:W3:Y:S01]  /*1420*/  LDS R3, [R11+0x4] ;  /* 0x000004000b037984 */ /* 0x0002e20000000800 */
[----:B0-----:R-:W-:-:S13]  /*1430*/  ISETP.GE.AND P0, PT, R13, 0x1, PT ;  /* 0x000000010d00780c */ /* 0x001fda0003f06270 */
[----:B-123--:R-:W-:Y:S05]  /*1440*/  @!P0 BRA `(.L_x_12) ;  /* 0x00000008003c8947 */ /* 0x00efea0003800000 */
[----:B------:R-:W-:Y:S02]  /*1450*/  IMAD R5, R10, R13, RZ ;  /* 0x0000000d0a057224 */ /* 0x000fe400078e02ff */
[----:B------:R-:W-:Y:S01]  /*1460*/  HFMA2 R12, -RZ, RZ, 0, 0 ;  /* 0x00000000ff0c7431 */ /* 0x000fe200000001ff */
[----:B------:R-:W-:Y:S01]  /*1470*/  PRMT R11, RZ, 0x7610, R11 ;  /* 0x00007610ff0b7816 */ /* 0x000fe2000000000b */
[----:B------:R-:W-:Y:S01]  /*1480*/  UMOV UR5, 0x4 ;  /* 0x0000000400057882 */ /* 0x000fe20000000000 */
[----:B------:R-:W-:Y:S01]  /*1490*/  UMOV UR6, 0x1 ;  /* 0x0000000100067882 */ /* 0x000fe20000000000 */
[----:B------:R-:W-:Y:S01]  /*14a0*/  LEA R10, R5, R8, 0x2 ;  /* 0x00000008050a7211 */ /* 0x000fe200078e10ff */
[----:B------:R-:W-:Y:S01]  /*14b0*/  IMAD R8, R13, 0x4, R4 ;  /* 0x000000040d087824 */ /* 0x000fe200078e0204 */
[----:B------:R-:W-:Y:S01]  /*14c0*/  PRMT R13, RZ, 0x7610, R13 ;  /* 0x00007610ff0d7816 */ /* 0x000fe2000000000d */
[----:B------:R-:W-:Y:S01]  /*14d0*/  UMOV UR4, URZ ;  /* 0x000000ff00047c82 */ /* 0x000fe20008000000 */
[----:B------:R-:W-:Y:S01]  /*14e0*/  IADD3 R9, PT, PT, R10, 0x10, R9 ;  /* 0x000000100a097810 */ /* 0x000fe20007ffe009 */
[----:B------:R-:W-:-:S07]  /*14f0*/  VIADD R10, R4, 0x10 ;  /* 0x00000010040a7836 */ /* 0x000fce0000000000 */
.L_x_18:
[----:B------:R-:W-:Y:S01]  /*1500*/  UISETP.GE.U32.AND UP0, UPT, UR4, 0x7, UPT ;  /* 0x000000070400788c */ /* 0x000fe2000bf06070 */
[----:B------:R-:W-:Y:S01]  /*1510*/  VIADD R13, R13, 0x1 ;  /* 0x000000010d0d7836 */ /* 0x000fe20000000000 */
[----:B------:R-:W-:Y:S01]  /*1520*/  MOV R15, RZ ;  /* 0x000000ff000f7202 */ /* 0x000fe20000000f00 */
[----:B------:R-:W-:Y:S01]  /*1530*/  IMAD.MOV.U32 R21, RZ, RZ, RZ ;  /* 0x000000ffff157224 */ /* 0x000fe200078e00ff */
[----:B------:R-:W-:Y:S01]  /*1540*/  UMOV UR4, UR6 ;  /* 0x0000000600047c82 */ /* 0x000fe20008000000 */
[----:B------:R-:W-:-:S04]  /*1550*/  IMAD.MOV.U32 R14, RZ, RZ, R8 ;  /* 0x000000ffff0e7224 */ /* 0x000fc800078e0008 */
[----:B------:R-:W-:Y:S05]  /*1560*/  BRA.U !UP0, `(.L_x_13) ;  /* 0x0000000108dc7547 */ /* 0x000fea000b800000 */
[----:B------:R-:W-:Y:S01]  /*1570*/  ULOP3.LUT UR6, UR4, 0xfffffff8, URZ, 0xc0, !UPT ;  /* 0xfffffff804067892 */ /* 0x000fe2000f8ec0ff */
[----:B------:R-:W-:Y:S01]  /*1580*/  IMAD.MOV.U32 R21, RZ, RZ, RZ ;  /* 0x000000ffff157224 */ /* 0x000fe200078e00ff */
[----:B------:R-:W-:Y:S01]  /*1590*/  MOV R16, R10 ;  /* 0x0000000a00107202 */ /* 0x000fe20000000f00 */
[----:B------:R-:W-:Y:S01]  /*15a0*/  IMAD.MOV.U32 R14, RZ, RZ, R9 ;  /* 0x000000ffff0e7224 */ /* 0x000fe200078e0009 */
[----:B------:R-:W-:Y:S01]  /*15b0*/  UIADD3 UR7, UPT, UPT, -UR6, URZ, URZ ;  /* 0x000000ff06077290 */ /* 0x000fe2000fffe1ff */
[----:B------:R-:W-:Y:S01]  /*15c0*/  IMAD.MOV.U32 R17, RZ, RZ, R8 ;  /* 0x000000ffff117224 */ /* 0x000fe200078e0008 */
[----:B------:R-:W-:-:S10]  /*15d0*/  MOV R15, UR6 ;  /* 0x00000006000f7c02 */ /* 0x000fd40008000f00 */
.L_x_14:
[----:B------:R-:W-:Y:S01]  /*15e0*/  LDS R20, [R14+-0x10] ;  /* 0xfffff0000e147984 */ /* 0x000fe20000000800 */
[----:B------:R-:W-:-:S03]  /*15f0*/  UIADD3 UR7, UPT, UPT, UR7, 0x8, URZ ;  /* 0x0000000807077890 */ /* 0x000fc6000fffe0ff */
[----:B------:R-:W0:Y:S01]  /*1600*/  LDS R25, [R16+-0x10] ;  /* 0xfffff00010197984 */ /* 0x000e220000000800 */
[----:B------:R-:W-:-:S03]  /*1610*/  UISETP.NE.AND UP0, UPT, UR7, URZ, UPT ;  /* 0x000000ff0700728c */ /* 0x000fc6000bf05270 */
[----:B------:R-:W1:Y:S04]  /*1620*/  LDS R22, [R17] ;  /* 0x0000000011167984 */ /* 0x000e680000000800 */
[----:B------:R-:W-:Y:S04]  /*1630*/  LDS R26, [R14+-0xc] ;  /* 0xfffff4000e1a7984 */ /* 0x000fe80000000800 */
[----:B------:R-:W2:Y:S04]  /*1640*/  LDS R27, [R16+-0xc] ;  /* 0xfffff400101b7984 */ /* 0x000ea80000000800 */
[----:B------:R-:W3:Y:S04]  /*1650*/  LDS R23, [R17+0x4] ;  /* 0x0000040011177984 */ /* 0x000ee80000000800 */
[----:B------:R-:W-:Y:S04]  /*1660*/  LDS R18, [R14+-0x8] ;  /* 0xfffff8000e127984 */ /* 0x000fe80000000800 */
[----:B------:R-:W4:Y:S01]  /*1670*/  LDS R19, [R16+-0x8] ;  /* 0xfffff80010137984 */ /* 0x000f220000000800 */
[----:B0-----:R-:W-:-:S03]  /*1680*/  FADD R25, R20, -R25 ;  /* 0x8000001914197221 */ /* 0x001fc60000000000 */
[----:B------:R-:W0:Y:S01]  /*1690*/  LDS R20, [R17+0x8] ;  /* 0x0000080011147984 */ /* 0x000e220000000800 */
[----:B-1----:R-:W-:-:S03]  /*16a0*/  FFMA R24, R22, R25, R21 ;  /* 0x0000001916187223 */ /* 0x002fc60000000015 */
[----:B------:R-:W-:Y:S04]  /*16b0*/  LDS R21, [R14+-0x4] ;  /* 0xfffffc000e157984 */ /* 0x000fe80000000800 */
[----:B------:R-:W1:Y:S01]  /*16c0*/  LDS R22, [R16+-0x4] ;  /* 0xfffffc0010167984 */ /* 0x000e620000000800 */
[----:B--2---:R-:W-:-:S03]  /*16d0*/  FADD R26, R26, -R27 ;  /* 0x8000001b1a1a7221 */ /* 0x004fc60000000000 */
[----:B------:R-:W-:Y:S01]  /*16e0*/  LDS R25, [R14] ;  /* 0x000000000e197984 */ /* 0x000fe20000000800 */
[----:B---3--:R-:W-:-:S03]  /*16f0*/  FFMA R27, R23, R26, R24 ;  /* 0x0000001a171b7223 */ /* 0x008fc60000000018 */
[----:B------:R-:W2:Y:S04]  /*1700*/  LDS R24, [R16] ;  /* 0x0000000010187984 */ /* 0x000ea80000000800 */
[----:B------:R-:W3:Y:S01]  /*1710*/  LDS R26, [R17+0xc] ;  /* 0x00000c00111a7984 */ /* 0x000ee20000000800 */
[----:B----4-:R-:W-:-:S03]  /*1720*/  FADD R18, R18, -R19 ;  /* 0x8000001312127221 */ /* 0x010fc60000000000 */
[----:B------:R-:W4:Y:S04]  /*1730*/  LDS R23, [R17+0x10] ;  /* 0x0000100011177984 */ /* 0x000f280000000800 */
[----:B------:R-:W-:Y:S01]  /*1740*/  LDS R19, [R14+0x4] ;  /* 0x000004000e137984 */ /* 0x000fe20000000800 */
[----:B0-----:R-:W-:-:S03]  /*1750*/  FFMA R27, R20, R18, R27 ;  /* 0x00000012141b7223 */ /* 0x001fc6000000001b */
[----:B------:R-:W0:Y:S04]  /*1760*/  LDS R18, [R16+0x4] ;  /* 0x0000040010127984 */ /* 0x000e280000000800 */
[----:B------:R-:W5:Y:S01]  /*1770*/  LDS R20, [R17+0x14] ;  /* 0x0000140011147984 */ /* 0x000f620000000800 */
[----:B-1----:R-:W-:-:S03]  /*1780*/  FADD R21, R21, -R22 ;  /* 0x8000001615157221 */ /* 0x002fc60000000000 */
[----:B------:R-:W-:Y:S01]  /*1790*/  LDS R22, [R14+0x8] ;  /* 0x000008000e167984 */ /* 0x000fe20000000800 */
[----:B--2---:R-:W-:-:S03]  /*17a0*/  FADD R24, R25, -R24 ;  /* 0x8000001819187221 */ /* 0x004fc60000000000 */
[----:B------:R-:W-:Y:S01]  /*17b0*/  LDS R25, [R17+0x18] ;  /* 0x0000180011197984 */ /* 0x000fe20000000800 */
[----:B---3--:R-:W-:-:S03]  /*17c0*/  FFMA R26, R26, R21, R27 ;  /* 0x000000151a1a7223 */ /* 0x008fc6000000001b */
[----:B------:R-:W1:Y:S01]  /*17d0*/  LDS R21, [R16+0x8] ;  /* 0x0000080010157984 */ /* 0x000e620000000800 */
[----:B----4-:R-:W-:-:S03]  /*17e0*/  FFMA R27, R23, R24, R26 ;  /* 0x00000018171b7223 */ /* 0x010fc6000000001a */
[----:B------:R2:W-:Y:S04]  /*17f0*/  LDS R24, [R14+0xc] ;  /* 0x00000c000e187984 */ /* 0x0005e80000000800 */
[----:B------:R3:W4:Y:S01]  /*1800*/  LDS R23, [R16+0xc] ;  /* 0x00000c0010177984 */ /* 0x0007220000000800 */
[----:B--2---:R-:W-:Y:S01]  /*1810*/  VIADD R14, R14, 0x20 ;  /* 0x000000200e0e7836 */ /* 0x004fe20000000000 */
[----:B---3--:R-:W-:Y:S01]  /*1820*/  IADD3 R16, PT, PT, R16, 0x20, RZ ;  /* 0x0000002010107810 */ /* 0x008fe20007ffe0ff */
[----:B0-----:R-:W-:Y:S02]  /*1830*/  FADD R19, R19, -R18 ;  /* 0x8000001213137221 */ /* 0x001fe40000000000 */
[----:B------:R0:W2:Y:S02]  /*1840*/  LDS R18, [R17+0x1c] ;  /* 0x00001c0011127984 */ /* 0x0000a40000000800 */
[----:B-----5:R-:W-:Y:S01]  /*1850*/  FFMA R20, R20, R19, R27 ;  /* 0x0000001314147223 */ /* 0x020fe2000000001b */
[----:B------:R-:W-:-:S04]  /*1860*/  VIADD R19, R17, 0x20 ;  /* 0x0000002011137836 */ /* 0x000fc80000000000 */
[----:B0-----:R-:W-:Y:S02]  /*1870*/  IMAD.MOV.U32 R17, RZ, RZ, R19 ;  /* 0x000000ffff117224 */ /* 0x001fe400078e0013 */
[----:B-1----:R-:W-:-:S04]  /*1880*/  FADD R21, R22, -R21 ;  /* 0x8000001516157221 */ /* 0x002fc80000000000 */
[----:B------:R-:W-:Y:S01]  /*1890*/  FFMA R21, R25, R21, R20 ;  /* 0x0000001519157223 */ /* 0x000fe20000000014 */
[----:B----4-:R-:W-:-:S04]  /*18a0*/  FADD R23, R24, -R23 ;  /* 0x8000001718177221 */ /* 0x010fc80000000000 */
[----:B--2---:R-:W-:Y:S01]  /*18b0*/  FFMA R21, R18, R23, R21 ;  /* 0x0000001712157223 */ /* 0x004fe20000000015 */
[----:B------:R-:W-:Y:S06]  /*18c0*/  BRA.U UP0, `(.L_x_14) ;  /* 0xfffffffd00447547 */ /* 0x000fec000b83ffff */
[----:B------:R-:W-:-:S07]  /*18d0*/  IMAD.MOV.U32 R14, RZ, RZ, R19 ;  /* 0x000000ffff0e7224 */ /* 0x000fce00078e0013 */
.L_x_13:
[----:B------:R-:W-:-:S09]  /*18e0*/  ULOP3.LUT UP0, URZ, UR4, 0x7, URZ, 0xc0, !UPT ;  /* 0x0000000704ff7892 */ /* 0x000fd2000f80c0ff */
[----:B------:R-:W-:Y:S05]  /*18f0*/  BRA.U !UP0, `(.L_x_15) ;  /* 0x0000000108ec7547 */ /* 0x000fea000b800000 */
[----:B------:R-:W-:-:S04]  /*1900*/  LOP3.LUT R17, R13, 0x7, RZ, 0xc0, !PT ;  /* 0x000000070d117812 */ /* 0x000fc800078ec0ff */
[C---:B------:R-:W-:Y:S02]  /*1910*/  IADD3 R16, PT, PT, R17.reuse, -0x1, RZ ;  /* 0xffffffff11107810 */ /* 0x040fe40007ffe0ff */
[----:B------:R-:W-:Y:S02]  /*1920*/  LOP3.LUT P1, RZ, R17, 0x3, RZ, 0xc0, !PT ;  /* 0x0000000311ff7812 */ /* 0x000fe4000782c0ff */
[----:B------:R-:W-:-:S13]  /*1930*/  ISETP.GE.U32.AND P0, PT, R16, 0x3, PT ;  /* 0x000000031000780c */ /* 0x000fda0003f06070 */
[----:B------:R-:W-:Y:S05]  /*1940*/  @!P0 BRA `(.L_x_16) ;  /* 0x0000000000648947 */ /* 0x000fea0003800000 */
[----:B------:R-:W-:Y:S01]  /*1950*/  IMAD.IADD R17, R5, 0x1, R15 ;  /* 0x0000000105117824 */ /* 0x000fe200078e020f */
[----:B------:R-:W-:Y:S01]  /*1960*/  LDS R18, [R14] ;  /* 0x000000000e127984 */ /* 0x000fe20000000800 */
[C---:B------:R-:W-:Y:S02]  /*1970*/  IMAD R20, R15.reuse, 0x4, R4 ;  /* 0x000000040f147824 */ /* 0x040fe400078e0204 */
[----:B------:R-:W-:Y:S01]  /*1980*/  VIADD R15, R15, 0x4 ;  /* 0x000000040f0f7836 */ /* 0x000fe20000000000 */
[----:B------:R-:W-:Y:S01]  /*1990*/  LEA R19, R17, R0, 0x2 ;  /* 0x0000000011137211 */ /* 0x000fe200078e10ff */
[----:B------:R-:W-:Y:S04]  /*19a0*/  LDS R23, [R14+0x4] ;  /* 0x000004000e177984 */ /* 0x000fe80000000800 */
[----:B------:R-:W-:Y:S04]  /*19b0*/  LDS R17, [R20] ;  /* 0x0000000014117984 */ /* 0x000fe80000000800 */
[----:B------:R-:W0:Y:S04]  /*19c0*/  LDS R16, [R19] ;  /* 0x0000000013107984 */ /* 0x000e280000000800 */
[----:B------:R-:W-:Y:S04]  /*19d0*/  LDS R27, [R20+0x8] ;  /* 0x00000800141b7984 */ /* 0x000fe80000000800 */
[----:B------:R-:W-:Y:S04]  /*19e0*/  LDS R29, [R20+0xc] ;  /* 0x00000c00141d7984 */ /* 0x000fe80000000800 */
[----:B------:R-:W1:Y:S04]  /*19f0*/  LDS R24, [R19+0xc] ;  /* 0x00000c0013187984 */ /* 0x000e680000000800 */
[----:B------:R-:W-:Y:S01]  /*1a00*/  LDS R25, [R14+0x8] ;  /* 0x000008000e197984 */ /* 0x000fe20000000800 */
[----:B0-----:R-:W-:-:S03]  /*1a10*/  FADD R22, R16, -R17 ;  /* 0x8000001110167221 */ /* 0x001fc60000000000 */
[----:B------:R-:W-:Y:S01]  /*1a20*/  LDS R16, [R20+0x4] ;  /* 0x0000040014107984 */ /* 0x000fe20000000800 */
[----:B------:R-:W-:-:S03]  /*1a30*/  FFMA R18, R18, R22, R21 ;  /* 0x0000001612127223 */ /* 0x000fc60000000015 */
[----:B------:R-:W0:Y:S04]  /*1a40*/  LDS R17, [R19+0x4] ;  /* 0x0000040013117984 */ /* 0x000e280000000800 */
[----:B------:R-:W2:Y:S01]  /*1a50*/  LDS R22, [R19+0x8] ;  /* 0x0000080013167984 */ /* 0x000ea20000000800 */
[----:B-1----:R-:W-:-:S03]  /*1a60*/  FADD R24, R24, -R29 ;  /* 0x8000001d18187221 */ /* 0x002fc60000000000 */
[----:B------:R1:W3:Y:S02]  /*1a70*/  LDS R21, [R14+0xc] ;  /* 0x00000c000e157984 */ /* 0x0002e40000000800 */
[----:B-1----:R-:W-:Y:S02]  /*1a80*/  VIADD R14, R14, 0x10 ;  /* 0x000000100e0e7836 */ /* 0x002fe40000000000 */
[----:B0-----:R-:W-:-:S04]  /*1a90*/  FADD R16, R17, -R16 ;  /* 0x8000001011107221 */ /* 0x001fc80000000000 */
[----:B------:R-:W-:Y:S01]  /*1aa0*/  FFMA R16, R23, R16, R18 ;  /* 0x0000001017107223 */ /* 0x000fe20000000012 */
[----:B--2---:R-:W-:-:S04]  /*1ab0*/  FADD R22, R22, -R27 ;  /* 0x8000001b16167221 */ /* 0x004fc80000000000 */
[----:B------:R-:W-:-:S04]  /*1ac0*/  FFMA R16, R25, R22, R16 ;  /* 0x0000001619107223 */ /* 0x000fc80000000010 */
[----:B---3--:R-:W-:-:S07]  /*1ad0*/  FFMA R21, R21, R24, R16 ;  /* 0x0000001815157223 */ /* 0x008fce0000000010 */
.L_x_16:
[----:B------:R-:W-:Y:S05]  /*1ae0*/  @!P1 BRA `(.L_x_15) ;  /* 0x0000000000709947 */ /* 0x000fea0003800000 */
[C---:B------:R-:W-:Y:S02]  /*1af0*/  LOP3.LUT P0, RZ, R11.reuse, 0x3, RZ, 0xc0, !PT ;  /* 0x000000030bff7812 */ /* 0x040fe4000780c0ff */
[----:B------:R-:W-:-:S04]  /*1b00*/  LOP3.LUT R16, R11, 0x1, RZ, 0xc0, !PT ;  /* 0x000000010b107812 */ /* 0x000fc800078ec0ff */
[----:B------:R-:W-:-:S07]  /*1b10*/  ISETP.NE.U32.AND P1, PT, R16, 0x1, PT ;  /* 0x000000011000780c */ /* 0x000fce0003f25070 */
[----:B------:R-:W-:Y:S06]  /*1b20*/  @!P0 BRA `(.L_x_17) ;  /* 0x00000000003c8947 */ /* 0x000fec0003800000 */
[----:B------:R-:W-:Y:S01]  /*1b30*/  IADD3 R17, PT, PT, R5, R15, RZ ;  /* 0x0000000f05117210 */ /* 0x000fe20007ffe0ff */
[C---:B------:R-:W-:Y:S01]  /*1b40*/  IMAD R19, R15.reuse, 0x4, R4 ;  /* 0x000000040f137824 */ /* 0x040fe200078e0204 */
[----:B------:R-:W-:Y:S01]  /*1b50*/  LDS R16, [R14] ;  /* 0x000000000e107984 */ /* 0x000fe20000000800 */
[----:B------:R-:W-:Y:S01]  /*1b60*/  VIADD R15, R15, 0x2 ;  /* 0x000000020f0f7836 */ /* 0x000fe20000000000 */
[----:B------:R-:W-:Y:S02]  /*1b70*/  LEA R17, R17, R0, 0x2 ;  /* 0x0000000011117211 */ /* 0x000fe400078e10ff */
[----:B------:R-:W-:Y:S04]  /*1b80*/  LDS R23, [R19] ;  /* 0x0000000013177984 */ /* 0x000fe80000000800 */
[----:B------:R-:W0:Y:S04]  /*1b90*/  LDS R18, [R17] ;  /* 0x0000000011127984 */ /* 0x000e280000000800 */
[----:B------:R-:W-:Y:S04]  /*1ba0*/  LDS R27, [R19+0x4] ;  /* 0x00000400131b7984 */ /* 0x000fe80000000800 */
[----:B------:R-:W1:Y:S04]  /*1bb0*/  LDS R20, [R17+0x4] ;  /* 0x0000040011147984 */ /* 0x000e680000000800 */
[----:B------:R2:W3:Y:S02]  /*1bc0*/  LDS R25, [R14+0x4] ;  /* 0x000004000e197984 */ /* 0x0004e40000000800 */
[----:B--2---:R-:W-:Y:S01]  /*1bd0*/  IADD3 R14, PT, PT, R14, 0x8, RZ ;  /* 0x000000080e0e7810 */ /* 0x004fe20007ffe0ff */
[----:B0-----:R-:W-:-:S04]  /*1be0*/  FADD R18, R18, -R23 ;  /* 0x8000001712127221 */ /* 0x001fc80000000000 */
[----:B------:R-:W-:Y:S01]  /*1bf0*/  FFMA R16, R16, R18, R21 ;  /* 0x0000001210107223 */ /* 0x000fe20000000015 */
[----:B-1----:R-:W-:-:S04]  /*1c00*/  FADD R20, R20, -R27 ;  /* 0x8000001b14147221 */ /* 0x002fc80000000000 */
[----:B---3--:R-:W-:-:S07]  /*1c10*/  FFMA R21, R25, R20, R16 ;  /* 0x0000001419157223 */ /* 0x008fce0000000010 */
.L_x_17:
[----:B------:R-:W-:Y:S05]  /*1c20*/  @!P1 BRA `(.L_x_15) ;  /* 0x0000000000209947 */ /* 0x000fea0003800000 */
[----:B------:R-:W-:Y:S01]  /*1c30*/  IMAD.IADD R17, R5, 0x1, R15 ;  /* 0x0000000105117824 */ /* 0x000fe200078e020f */
[----:B------:R-:W-:Y:S01]  /*1c40*/  LEA R15, R15, R4, 0x2 ;  /* 0x000000040f0f7211 */ /* 0x000fe200078e10ff */
[----:B------:R-:W-:Y:S02]  /*1c50*/  LDS R14, [R14] ;  /* 0x000000000e0e7984 */ /* 0x000fe40000000800 */
[----:B------:R-:W-:Y:S02]  /*1c60*/  IMAD R17, R17, 0x4, R0 ;  /* 0x0000000411117824 */ /* 0x000fe400078e0200 */
[----:B------:R-:W-:Y:S04]  /*1c70*/  LDS R16, [R15] ;  /* 0x000000000f107984 */ /* 0x000fe80000000800 */
[----:B------:R-:W0:Y:S02]  /*1c80*/  LDS R17, [R17] ;  /* 0x0000000011117984 */ /* 0x000e240000000800 */
[----:B0-----:R-:W-:-:S04]  /*1c90*/  FADD R16, R17, -R16 ;  /* 0x8000001011107221 */ /* 0x001fc80000000000 */
[----:B------:R-:W-:-:S07]  /*1ca0*/  FFMA R21, R14, R16, R21 ;  /* 0x000000100e157223 */ /* 0x000fce0000000015 */
.L_x_15:
[----:B------:R-:W0:Y:S01]  /*1cb0*/  LDCU UR10, c[0x0][0x398] ;  /* 0x00007300ff0a77ac */ /* 0x000e220008000800 */
[----:B------:R-:W-:Y:S01]  /*1cc0*/  IADD3 R11, PT, PT, R11, 0x1, RZ ;  /* 0x000000010b0b7810 */ /* 0x000fe20007ffe0ff */
[----:B------:R-:W-:Y:S01]  /*1cd0*/  FFMA R12, R21, R21, R12 ;  /* 0x00000015150c7223 */ /* 0x000fe2000000000c */
[----:B------:R-:W-:Y:S01]  /*1ce0*/  VIADD R8, R8, UR5 ;  /* 0x0000000508087c36 */ /* 0x000fe20008000000 */
[----:B------:R-:W-:Y:S02]  /*1cf0*/  UIADD3 UR7, UPT, UPT, UR5, 0x4, URZ ;  /* 0x0000000405077890 */ /* 0x000fe4000fffe0ff */
[----:B------:R-:W-:-:S05]  /*1d00*/  UIADD3 UR6, UPT, UPT, UR4, 0x1, URZ ;  /* 0x0000000104067890 */ /* 0x000fca000fffe0ff */
[----:B------:R-:W-:Y:S01]  /*1d10*/  UMOV UR5, UR7 ;  /* 0x0000000700057c82 */ /* 0x000fe20008000000 */
[----:B0-----:R-:W-:-:S09]  /*1d20*/  UISETP.NE.AND UP0, UPT, UR4, UR10, UPT ;  /* 0x0000000a0400728c */ /* 0x001fd2000bf05270 */
[----:B------:R-:W-:Y:S05]  /*1d30*/  BRA.U UP0, `(.L_x_18) ;  /* 0xfffffff500f07547 */ /* 0x000fea000b83ffff */
.L_x_12:
[----:B------:R-:W0:Y:S02]  /*1d40*/  LDCU UR4, c[0x0][0x3a4] ;  /* 0x00007480ff0477ac */ /* 0x000e240008000800 */
[----:B0-----:R-:W-:-:S09]  /*1d50*/  UISETP.GE.AND UP0, UPT, UR4, 0x1, UPT ;  /* 0x000000010400788c */ /* 0x001fd2000bf06270 */
[----:B------:R-:W-:Y:S05]  /*1d60*/  BRA.U !UP0, `(.L_x_19) ;  /* 0x0000000108807547 */ /* 0x000fea000b800000 */
[C---:B------:R-:W-:Y:S01]  /*1d70*/  FMUL R5, R2.reuse, 8388608 ;  /* 0x4b00000002057820 */ /* 0x040fe20000400000 */
[----:B------:R-:W-:Y:S01]  /*1d80*/  FSETP.GEU.AND P0, PT, R2, 1.175494350822287508e-38, PT ;  /* 0x008000000200780b */ /* 0x000fe20003f0e000 */
[----:B------:R-:W-:-:S03]  /*1d90*/  HFMA2 R9, -RZ, RZ, 1.5048828125, 33.21875 ;  /* 0x3e055027ff097431 */ /* 0x000fc600000001ff */
[----:B------:R-:W-:-:S04]  /*1da0*/  FSEL R2, R5, R2, !P0 ;  /* 0x0000000205027208 */ /* 0x000fc80004000000 */
[----:B------:R-:W-:-:S04]  /*1db0*/  IADD3 R0, PT, PT, R2, -0x3f2aaaab, RZ ;  /* 0xc0d5555502007810 */ /* 0x000fc80007ffe0ff */
[----:B------:R-:W-:-:S05]  /*1dc0*/  LOP3.LUT R5, R0, 0xff800000, RZ, 0xc0, !PT ;  /* 0xff80000000057812 */ /* 0x000fca00078ec0ff */
[----:B------:R-:W-:Y:S01]  /*1dd0*/  IMAD.IADD R0, R2, 0x1, -R5 ;  /* 0x0000000102007824 */ /* 0x000fe200078e0a05 */
[----:B------:R-:W-:-:S03]  /*1de0*/  I2FP.F32.S32 R5, R5 ;  /* 0x0000000500057245 */ /* 0x000fc60000201400 */
[----:B------:R-:W-:Y:S01]  /*1df0*/  FADD R4, R0, -1 ;  /* 0xbf80000000047421 */ /* 0x000fe20000000000 */
[----:B------:R-:W-:Y:S02]  /*1e00*/  FSEL R0, RZ, -23, P0 ;  /* 0xc1b80000ff007808 */ /* 0x000fe40000000000 */
[----:B------:R-:W-:Y:S01]  /*1e10*/  ISETP.GT.U32.AND P0, PT, R2, 0x7f7fffff, PT ;  /* 0x7f7fffff0200780c */ /* 0x000fe20003f04070 */
[C---:B------:R-:W-:Y:S02]  /*1e20*/  FFMA R9, R4.reuse, -R9, 0.14084610342979431152 ;  /* 0x3e1039f604097423 */ /* 0x040fe40000000809 */
[----:B------:R-:W-:Y:S02]  /*1e30*/  FFMA R0, R5, 1.1920928955078125e-07, R0 ;  /* 0x3400000005007823 */ /* 0x000fe40000000000 */
[----:B------:R-:W-:-:S04]  /*1e40*/  FFMA R9, R4, R9, -0.12148627638816833496 ;  /* 0xbdf8cdcc04097423 */ /* 0x000fc80000000009 */
[----:B------:R-:W-:-:S04]  /*1e50*/  FFMA R9, R4, R9, 0.13980610668659210205 ;  /* 0x3e0f295504097423 */ /* 0x000fc80000000009 */
[----:B------:R-:W-:-:S04]  /*1e60*/  FFMA R9, R4, R9, -0.16684235632419586182 ;  /* 0xbe2ad8b904097423 */ /* 0x000fc80000000009 */
[----:B------:R-:W-:-:S04]  /*1e70*/  FFMA R9, R4, R9, 0.20012299716472625732 ;  /* 0x3e4ced0b04097423 */ /* 0x000fc80000000009 */
[----:B------:R-:W-:-:S04]  /*1e80*/  FFMA R9, R4, R9, -0.24999669194221496582 ;  /* 0xbe7fff2204097423 */ /* 0x000fc80000000009 */
[----:B------:R-:W-:-:S04]  /*1e90*/  FFMA R9, R4, R9, 0.33333182334899902344 ;  /* 0x3eaaaa7804097423 */ /* 0x000fc80000000009 */
[----:B------:R-:W-:-:S04]  /*1ea0*/  FFMA R9, R4, R9, -0.5 ;  /* 0xbf00000004097423 */ /* 0x000fc80000000009 */
[----:B------:R-:W-:-:S04]  /*1eb0*/  FMUL R9, R4, R9 ;  /* 0x0000000904097220 */ /* 0x000fc80000400000 */
[----:B------:R-:W-:Y:S01]  /*1ec0*/  FFMA R9, R4, R9, R4 ;  /* 0x0000000904097223 */ /* 0x000fe20000000004 */
[----:B------:R-:W-:Y:S01]  /*1ed0*/  FADD R4, R3, R12 ;  /* 0x0000000c03047221 */ /* 0x000fe20000000000 */
[----:B------:R-:W-:Y:S02]  /*1ee0*/  IMAD.MOV.U32 R3, RZ, RZ, 0x7f800000 ;  /* 0x7f800000ff037424 */ /* 0x000fe400078e00ff */
[----:B------:R-:W-:Y:S02]  /*1ef0*/  FFMA R0, R0, 0.69314718246459960938, R9 ;  /* 0x3f31721800007823 */ /* 0x000fe40000000009 */
[C---:B------:R-:W-:Y:S01]  /*1f00*/  @P0 FFMA R0, R2.reuse, R3, +INF ;  /* 0x7f80000002000423 */ /* 0x040fe20000000003 */
[----:B------:R-:W-:Y:S01]  /*1f10*/  FSETP.NEU.AND P0, PT, R2, RZ, PT ;  /* 0x000000ff0200720b */ /* 0x000fe20003f0d000 */
[----:B------:R-:W-:Y:S03]  /*1f20*/  F2F.F64.F32 R4, R4 ;  /* 0x0000000400047310 */ /* 0x000fe60000201800 */
[----:B------:R-:W-:-:S05]  /*1f30*/  FSEL R0, R0, -INF , P0 ;  /* 0xff80000000007808 */ /* 0x000fca0000000000 */
[----:B------:R-:W0:Y:S02]  /*1f40*/  F2F.F64.F32 R2, R0 ;  /* 0x0000000000027310 */ /* 0x000e240000201800 */
[----:B0-----:R-:W-:Y:S01]  /*1f50*/  DFMA R2, R4, -0.5, R2 ;  /* 0xbfe000000402782b */ /* 0x001fe20000000002 */
[----:B------:R-:W-:Y:S10]  /*1f60*/  BRA `(.L_x_20) ;  /* 0x0000000400047947 */ /* 0x000ff40003800000 */
.L_x_19:
[----:B------:R-:W-:Y:S01]  /*1f70*/  FADD R3, R3, R12 ;  /* 0x0000000c03037221 */ /* 0x000fe20000000000 */
[----:B------:R-:W-:Y:S01]  /*1f80*/  MOV R8, 0x652b82fe ;  /* 0x652b82fe00087802 */ /* 0x000fe20000000f00 */
[----:B------:R-:W-:Y:S01]  /*1f90*/  IMAD.MOV.U32 R9, RZ, RZ, 0x3ff71547 ;  /* 0x3ff71547ff097424 */ /* 0x000fe200078e00ff */
[----:B------:R-:W-:Y:S01]  /*1fa0*/  UMOV UR4, 0xfefa39ef ;  /* 0xfefa39ef00047882 */ /* 0x000fe20000000000 */
[----:B------:R-:W0:Y:S01]  /*1fb0*/  F2F.F64.F32 R4, R3 ;  /* 0x0000000300047310 */ /* 0x000e220000201800 */
[----:B------:R-:W-:Y:S01]  /*1fc0*/  UMOV UR5, 0x3fe62e42 ;  /* 0x3fe62e4200057882 */ /* 0x000fe20000000000 */
[----:B------:R-:W-:Y:S01]  /*1fd0*/  BSSY.RECONVERGENT B0, `(.L_x_21) ;  /* 0x0000039000007945 */ /* 0x000fe20003800200 */
[----:B0-----:R-:W-:-:S08]  /*1fe0*/  DMUL R4, R4, -0.5 ;  /* 0xbfe0000004047828 */ /* 0x001fd00000000000 */
[----:B------:R-:W-:Y:S02]  /*1ff0*/  DFMA R8, R4, R8, 6.75539944105574400000e+15 ;  /* 0x433800000408742b */ /* 0x000fe40000000008 */
[----:B------:R-:W-:-:S06]  /*2000*/  FSETP.GEU.AND P0, PT, |R5|, 4.1917929649353027344, PT ;  /* 0x4086232b0500780b */ /* 0x000fcc0003f0e200 */
[----:B------:R-:W-:-:S08]  /*2010*/  DADD R10, R8, -6.75539944105574400000e+15 ;  /* 0xc3380000080a7429 */ /* 0x000fd00000000000 */
[----:B------:R-:W-:Y:S01]  /*2020*/  DFMA R12, R10, -UR4, R4 ;  /* 0x800000040a0c7c2b */ /* 0x000fe20008000004 */
[----:B------:R-:W-:Y:S01]  /*2030*/  UMOV UR4, 0x3b39803f ;  /* 0x3b39803f00047882 */ /* 0x000fe20000000000 */
[----:B------:R-:W-:-:S06]  /*2040*/  UMOV UR5, 0x3c7abc9e ;  /* 0x3c7abc9e00057882 */ /* 0x000fcc0000000000 */
[----:B------:R-:W-:Y:S01]  /*2050*/  DFMA R10, R10, -UR4, R12 ;  /* 0x800000040a0a7c2b */ /* 0x000fe2000800000c */
[----:B------:R-:W-:Y:S01]  /*2060*/  UMOV UR4, 0x69ce2bdf ;  /* 0x69ce2bdf00047882 */ /* 0x000fe20000000000 */
[----:B------:R-:W-:Y:S01]  /*2070*/  MOV R12, 0xfca213ea ;  /* 0xfca213ea000c7802 */ /* 0x000fe20000000f00 */
[----:B------:R-:W-:Y:S01]  /*2080*/  IMAD.MOV.U32 R13, RZ, RZ, 0x3e928af3 ;  /* 0x3e928af3ff0d7424 */ /* 0x000fe200078e00ff */
[----:B------:R-:W-:-:S05]  /*2090*/  UMOV UR5, 0x3e5ade15 ;  /* 0x3e5ade1500057882 */ /* 0x000fca0000000000 */
[----:B------:R-:W-:Y:S01]  /*20a0*/  DFMA R12, R10, UR4, R12 ;  /* 0x000000040a0c7c2b */ /* 0x000fe2000800000c */
[----:B------:R-:W-:Y:S01]  /*20b0*/  UMOV UR4, 0x62401315 ;  /* 0x6240131500047882 */ /* 0x000fe20000000000 */
[----:B------:R-:W-:-:S06]  /*20c0*/  UMOV UR5, 0x3ec71dee ;  /* 0x3ec71dee00057882 */ /* 0x000fcc0000000000 */
[----:B------:R-:W-:Y:S01]  /*20d0*/  DFMA R12, R10, R12, UR4 ;  /* 0x000000040a0c7e2b */ /* 0x000fe2000800000c */
        /* <DEDUP_REMOVED lines=20> */
[----:B------:R-:W-:-:S08]  /*2220*/  DFMA R12, R10, R12, UR4 ;  /* 0x000000040a0c7e2b */ /* 0x000fd0000800000c */
[----:B------:R-:W-:-:S08]  /*2230*/  DFMA R12, R10, R12, 1 ;  /* 0x3ff000000a0c742b */ /* 0x000fd0000000000c */
[----:B------:R-:W-:Y:S02]  /*2240*/  DFMA R14, R10, R12, 1 ;  /* 0x3ff000000a0e742b */ /* 0x000fe4000000000c */
[----:B------:R0:W1:Y:S08]  /*2250*/  F2F.F64.F32 R12, R2 ;  /* 0x00000002000c7310 */ /* 0x0000700000201800 */
[----:B------:R-:W-:Y:S01]  /*2260*/  LEA R11, R8, R15, 0x14 ;  /* 0x0000000f080b7211 */ /* 0x000fe200078ea0ff */
[----:B------:R-:W-:Y:S01]  /*2270*/  IMAD.MOV.U32 R10, RZ, RZ, R14 ;  /* 0x000000ffff0a7224 */ /* 0x000fe200078e000e */
[----:B0-----:R-:W-:Y:S06]  /*2280*/  @!P0 BRA `(.L_x_22) ;  /* 0x0000000000348947 */ /* 0x001fec0003800000 */
[----:B------:R-:W-:Y:S01]  /*2290*/  FSETP.GEU.AND P1, PT, |R5|, 4.2275390625, PT ;  /* 0x408748000500780b */ /* 0x000fe20003f2e200 */
[C---:B------:R-:W-:Y:S02]  /*22a0*/  DADD R10, R4.reuse, +INF ;  /* 0x7ff00000040a7429 */ /* 0x040fe40000000000 */
[----:B------:R-:W-:-:S08]  /*22b0*/  DSETP.GEU.AND P0, PT, R4, RZ, PT ;  /* 0x000000ff0400722a */ /* 0x000fd00003f0e000 */
[----:B------:R-:W-:Y:S02]  /*22c0*/  FSEL R10, R10, RZ, P0 ;  /* 0x000000ff0a0a7208 */ /* 0x000fe40000000000 */
[C---:B------:R-:W-:Y:S02]  /*22d0*/  @!P1 LEA.HI R0, R8.reuse, R8, RZ, 0x1 ;  /* 0x0000000808009211 */ /* 0x040fe400078f08ff */
[----:B------:R-:W-:Y:S02]  /*22e0*/  @!P1 MOV R2, R14 ;  /* 0x0000000e00029202 */ /* 0x000fe40000000f00 */
[----:B------:R-:W-:Y:S02]  /*22f0*/  @!P1 SHF.R.S32.HI R3, RZ, 0x1, R0 ;  /* 0x00000001ff039819 */ /* 0x000fe40000011400 */
[----:B------:R-:W-:Y:S02]  /*2300*/  FSEL R11, R11, RZ, P0 ;  /* 0x000000ff0b0b7208 */ /* 0x000fe40000000000 */
[----:B------:R-:W-:Y:S01]  /*2310*/  @!P1 IADD3 R4, PT, PT, R8, -R3, RZ ;  /* 0x8000000308049210 */ /* 0x000fe20007ffe0ff */
[----:B------:R-:W-:-:S03]  /*2320*/  @!P1 IMAD R3, R3, 0x100000, R15 ;  /* 0x0010000003039824 */ /* 0x000fc600078e020f */
[----:B------:R-:W-:Y:S01]  /*2330*/  @!P1 LEA R5, R4, 0x3ff00000, 0x14 ;  /* 0x3ff0000004059811 */ /* 0x000fe200078ea0ff */
[----:B------:R-:W-:-:S06]  /*2340*/  @!P1 IMAD.MOV.U32 R4, RZ, RZ, RZ ;  /* 0x000000ffff049224 */ /* 0x000fcc00078e00ff */
[----:B------:R-:W-:-:S11]  /*2350*/  @!P1 DMUL R10, R2, R4 ;  /* 0x00000004020a9228 */ /* 0x000fd60000000000 */
.L_x_22:
[----:B------:R-:W-:Y:S05]  /*2360*/  BSYNC.RECONVERGENT B0 ;  /* 0x0000000000007941 */ /* 0x000fea0003800200 */
.L_x_21:
[----:B-1----:R-:W-:-:S11]  /*2370*/  DMUL R2, R12, R10 ;  /* 0x0000000a0c027228 */ /* 0x002fd60000000000 */
.L_x_20:
[----:B------:R-:W0:Y:S01]  /*2380*/  LDC.64 R4, c[0x0][0x390] ;  /* 0x0000e400ff047b82 */ /* 0x000e220000000a00 */
[----:B------:R-:W1:Y:S01]  /*2390*/  F2F.F32.F64 R3, R2 ;  /* 0x0000000200037310 */ /* 0x000e620000301000 */
[----:B------:R-:W-:-:S05]  /*23a0*/  IADD3 R7, PT, PT, R7, R6, RZ ;  /* 0x0000000607077210 */ /* 0x000fca0007ffe0ff */
[----:B0-----:R-:W-:-:S05]  /*23b0*/  IMAD.WIDE R4, R7, 0x4, R4 ;  /* 0x0000000407047825 */ /* 0x001fca00078e0204 */
[----:B-1----:R-:W-:Y:S01]  /*23c0*/  STG.E desc[UR8][R4.64], R3 ;  /* 0x0000000304007986 */ /* 0x002fe2000c101908 */
[----:B------:R-:W-:Y:S05]  /*23d0*/  EXIT ;  /* 0x000000000000794d */ /* 0x000fea0003800000 */
.L_x_23:
[----:B------:R-:W-:-:S00]  /*23e0*/  BRA `(.L_x_23) ;  /* 0xfffffffc00fc7947 */ /* 0x000fc0000383ffff */
[----:B------:R-:W-:-:S00]  /*23f0*/  NOP ;  /* 0x0000000000007918 */ /* 0x000fc00000000000 */
        /* <DEDUP_REMOVED lines=8> */
.L_x_173:


//--------------------- .text._Z23sampleFromMeasureMediumPfS_Piiii --------------------------
	.section	.text._Z23sampleFromMeasureMediumPfS_Piiii,"ax",@progbits
	.align	128
        .global         _Z23sampleFromMeasureMediumPfS_Piiii
        .type           _Z23sampleFromMeasureMediumPfS_Piiii,@function
        .size           _Z23sampleFromMeasureMediumPfS_Piiii,(.L_x_174 - _Z23sampleFromMeasureMediumPfS_Piiii)
        .other          _Z23sampleFromMeasureMediumPfS_Piiii,@"STO_CUDA_ENTRY STV_DEFAULT"
_Z23sampleFromMeasureMediumPfS_Piiii:
.text._Z23sampleFromMeasureMediumPfS_Piiii:
[----:B------:R-:W-:Y:S01]  /*0000*/  LDC R1, c[0x0][0x37c] ;  /* 0x0000df00ff017b82 */ /* 0x000fe20000000800 */
[----:B------:R-:W0:Y:S07]  /*0010*/  S2R R0, SR_TID.X ;  /* 0x0000000000007919 */ /* 0x000e2e0000002100 */
[----:B------:R-:W1:Y:S01]  /*0020*/  S2UR UR7, SR_CgaCtaId ;  /* 0x00000000000779c3 */ /* 0x000e620000008800 */
[----:B------:R-:W2:Y:S01]  /*0030*/  LDCU UR6, c[0x0][0x39c] ;  /* 0x00007380ff0677ac */ /* 0x000ea20008000800 */
[----:B------:R-:W-:Y:S01]  /*0040*/  BSSY.RECONVERGENT B0, `(.L_x_24) ;  /* 0x0000014000007945 */ /* 0x000fe20003800200 */
[----:B------:R-:W3:Y:S01]  /*0050*/  S2R R4, SR_TID.Y ;  /* 0x0000000000047919 */ /* 0x000ee20000002200 */
[----:B------:R-:W-:Y:S01]  /*0060*/  UMOV UR4, 0x400 ;  /* 0x0000040000047882 */ /* 0x000fe20000000000 */
[----:B------:R-:W4:Y:S03]  /*0070*/  S2R R9, SR_CTAID.X ;  /* 0x0000000000097919 */ /* 0x000f260000002500 */
[----:B------:R-:W4:Y:S01]  /*0080*/  LDC R5, c[0x0][0x39c] ;  /* 0x0000e700ff057b82 */ /* 0x000f220000000800 */
[----:B------:R-:W-:Y:S01]  /*0090*/  UIADD3 UR5, UPT, UPT, UR4, 0x880, URZ ;  /* 0x0000088004057890 */ /* 0x000fe2000fffe0ff */
[----:B--2---:R-:W-:Y:S01]  /*00a0*/  IMAD.U32 R6, RZ, RZ, UR6 ;  /* 0x00000006ff067e24 */ /* 0x004fe2000f8e00ff */
[----:B------:R-:W-:-:S02]  /*00b0*/  UIADD3 UR6, UPT, UPT, UR4, 0x800, URZ ;  /* 0x0000080004067890 */ /* 0x000fc4000fffe0ff */
[----:B-1----:R-:W-:Y:S02]  /*00c0*/  ULEA UR5, UR7, UR5, 0x18 ;  /* 0x0000000507057291 */ /* 0x002fe4000f8ec0ff */
[----:B------:R-:W-:Y:S01]  /*00d0*/  LOP3.LUT P0, RZ, R6, 0xf, RZ, 0xc0, !PT ;  /* 0x0000000f06ff7812 */ /* 0x000fe2000780c0ff */
[----:B------:R-:W-:Y:S01]  /*00e0*/  ULEA UR6, UR7, UR6, 0x18 ;  /* 0x0000000607067291 */ /* 0x000fe2000f8ec0ff */
[----:B0-----:R-:W-:Y:S02]  /*00f0*/  ISETP.NE.AND P5, PT, R0, RZ, PT ;  /* 0x000000ff0000720c */ /* 0x001fe40003fa5270 */
[----:B---3--:R-:W-:-:S03]  /*0100*/  LEA R10, R4, UR5, 0x2 ;  /* 0x00000005040a7c11 */ /* 0x008fc6000f8e10ff */
[----:B------:R-:W-:-:S08]  /*0110*/  LEA R7, R4, UR6, 0x2 ;  /* 0x0000000604077c11 */ /* 0x000fd0000f8e10ff */
[----:B------:R-:W-:Y:S05]  /*0120*/  @P5 BRA `(.L_x_25) ;  /* 0x0000000000145947 */ /* 0x000fea0003800000 */
[----:B------:R-:W0:Y:S02]  /*0130*/  LDC R2, c[0x0][0x3a0] ;  /* 0x0000e800ff027b82 */ /* 0x000e240000000800 */
[----:B0-----:R-:W-:-:S13]  /*0140*/  ISETP.GE.AND P1, PT, R2, 0x1, PT ;  /* 0x000000010200780c */ /* 0x001fda0003f26270 */
[----:B------:R-:W-:-:S05]  /*0150*/  @P1 MOV R3, 0xc47a0000 ;  /* 0xc47a000000031802 */ /* 0x000fca0000000f00 */
[----:B------:R0:W-:Y:S04]  /*0160*/  @P1 STS [R10], R3 ;  /* 0x000000030a001388 */ /* 0x0001e80000000800 */
[----:B------:R0:W-:Y:S02]  /*0170*/  STS [R7], RZ ;  /* 0x000000ff07007388 */ /* 0x0001e40000000800 */
.L_x_25:
[----:B------:R-:W-:Y:S05]  /*0180*/  BSYNC.RECONVERGENT B0 ;  /* 0x0000000000007941 */ /* 0x000fea0003800200 */
.L_x_24:
[----:B------:R-:W1:Y:S01]  /*0190*/  LDCU UR5, c[0x0][0x3a0] ;  /* 0x00007400ff0577ac */ /* 0x000e620008000800 */
[----:B0-----:R-:W-:Y:S01]  /*01a0*/  @P0 SHF.R.S32.HI R3, RZ, 0x1f, R6 ;  /* 0x0000001fff030819 */ /* 0x001fe20000011406 */
[----:B------:R-:W-:-:S03]  /*01b0*/  ULEA UR4, UR7, UR4, 0x18 ;  /* 0x0000000407047291 */ /* 0x000fc6000f8ec0ff */
[----:B------:R-:W-:Y:S01]  /*01c0*/  @P0 LEA.HI R3, R3, R6, RZ, 0x4 ;  /* 0x0000000603030211 */ /* 0x000fe200078f20ff */
[----:B------:R-:W0:Y:S03]  /*01d0*/  LDCU.64 UR8, c[0x0][0x358] ;  /* 0x00006b00ff0877ac */ /* 0x000e260008000a00 */
[----:B------:R-:W-:-:S05]  /*01e0*/  @P0 LOP3.LUT R3, R3, 0xfffffff0, RZ, 0xc0, !PT ;  /* 0xfffffff003030812 */ /* 0x000fca00078ec0ff */
[----:B----4-:R-:W-:Y:S01]  /*01f0*/  @P0 VIADD R5, R3, 0x10 ;  /* 0x0000001003050836 */ /* 0x010fe20000000000 */
[----:B------:R-:W-:Y:S02]  /*0200*/  LEA R3, R4, UR4, 0x6 ;  /* 0x0000000404037c11 */ /* 0x000fe4000f8e30ff */
[----:B-1----:R-:W-:-:S04]  /*0210*/  VIMNMX R2, PT, PT, R6, UR5, PT ;  /* 0x0000000506027c48 */ /* 0x002fc8000bfe0100 */
[----:B------:R-:W-:Y:S02]  /*0220*/  ISETP.GE.AND P1, PT, R2, 0x1, PT ;  /* 0x000000010200780c */ /* 0x000fe40003f26270 */
[----:B------:R-:W-:Y:S01]  /*0230*/  LEA R2, R9, R4, 0x5 ;  /* 0x0000000409027211 */ /* 0x000fe200078e28ff */
[----:B------:R-:W-:-:S04]  /*0240*/  IMAD R4, R0, 0x4, R3 ;  /* 0x0000000400047824 */ /* 0x000fc800078e0203 */
[----:B------:R-:W-:-:S06]  /*0250*/  IMAD R5, R2, R5, RZ ;  /* 0x0000000502057224 */ /* 0x000fcc00078e02ff */
[----:B0-----:R-:W-:Y:S05]  /*0260*/  @!P1 BRA `(.L_x_26) ;  /* 0x00000008001c9947 */ /* 0x001fea0003800000 */
[----:B------:R-:W0:Y:S01]  /*0270*/  LDC R6, c[0x0][0x39c] ;  /* 0x0000e700ff067b82 */ /* 0x000e220000000800 */
[----:B------:R-:W-:Y:S01]  /*0280*/  IADD3 R11, PT, PT, R5, R0, RZ ;  /* 0x00000000050b7210 */ /* 0x000fe20007ffe0ff */
[----:B------:R-:W-:Y:S01]  /*0290*/  IMAD.MOV.U32 R13, RZ, RZ, R0 ;  /* 0x000000ffff0d7224 */ /* 0x000fe200078e0000 */
[----:B------:R-:W-:-:S05]  /*02a0*/  UMOV UR4, 0x7 ;  /* 0x0000000700047882 */ /* 0x000fca0000000000 */
[----:B------:R-:W1:Y:S02]  /*02b0*/  LDC.64 R8, c[0x0][0x380] ;  /* 0x0000e000ff087b82 */ /* 0x000e640000000a00 */
.L_x_46:
[----:B0-----:R-:W-:Y:S01]  /*02c0*/  ISETP.GE.AND P0, PT, R13, R6, PT ;  /* 0x000000060d00720c */ /* 0x001fe20003f06270 */
[----:B------:R-:W-:-:S12]  /*02d0*/  BSSY.RECONVERGENT B0, `(.L_x_27) ;  /* 0x0000005000007945 */ /* 0x000fd80003800200 */
[----:B--234-:R-:W-:Y:S05]  /*02e0*/  @P0 BRA `(.L_x_28) ;  /* 0x00000000000c0947 */ /* 0x01cfea0003800000 */
[----:B-1----:R-:W-:-:S06]  /*02f0*/  IMAD.WIDE R14, R11, 0x4, R8 ;  /* 0x000000040b0e7825 */ /* 0x002fcc00078e0208 */
[----:B------:R-:W2:Y:S04]  /*0300*/  LDG.E R15, desc[UR8][R14.64] ;  /* 0x000000080e0f7981 */ /* 0x000ea8000c1e1900 */
[----:B--2---:R0:W-:Y:S02]  /*0310*/  STS [R4], R15 ;  /* 0x0000000f04007388 */ /* 0x0041e40000000800 */
.L_x_28:
[----:B------:R-:W-:Y:S05]  /*0320*/  BSYNC.RECONVERGENT B0 ;  /* 0x0000000000007941 */ /* 0x000fea0003800200 */
.L_x_27:
[----:B------:R-:W-:Y:S01]  /*0330*/  BAR.SYNC.DEFER_BLOCKING 0x0 ;  /* 0x0000000000007b1d */ /* 0x000fe20000010000 */
[----:B------:R-:W-:-:S05]  /*0340*/  ISETP.NE.AND P5, PT, R0, RZ, PT ;  /* 0x000000ff0000720c */ /* 0x000fca0003fa5270 */
[----:B------:R-:W-:Y:S08]  /*0350*/  BSSY.RECONVERGENT B0, `(.L_x_29) ;  /* 0x0000071000007945 */ /* 0x000ff00003800200 */
[----:B------:R-:W-:Y:S05]  /*0360*/  @P5 BRA `(.L_x_30) ;  /* 0x0000000400bc5947 */ /* 0x000fea0003800000 */
[----:B------:R-:W-:Y:S02]  /*0370*/  UIADD3 UR5, UPT, UPT, UR4, -0x7, URZ ;  /* 0xfffffff904057890 */ /* 0x000fe4000fffe0ff */
[C---:B------:R-:W-:Y:S01]  /*0380*/  ISETP.LE.AND P4, PT, R6.reuse, UR4, PT ;  /* 0x0000000406007c0c */ /* 0x040fe2000bf83270 */
[----:B------:R-:W-:Y:S02]  /*0390*/  UIADD3 UR6, UPT, UPT, UR4, -0x6, URZ ;  /* 0xfffffffa04067890 */ /* 0x000fe4000fffe0ff */
[----:B------:R-:W-:Y:S01]  /*03a0*/  UIADD3 UR7, UPT, UPT, UR4, -0x5, URZ ;  /* 0xfffffffb04077890 */ /* 0x000fe2000fffe0ff */
[C---:B------:R-:W-:Y:S01]  /*03b0*/  ISETP.LE.AND P6, PT, R6.reuse, UR5, PT ;  /* 0x0000000506007c0c */ /* 0x040fe2000bfc3270 */
[----:B------:R-:W-:Y:S02]  /*03c0*/  UIADD3 UR10, UPT, UPT, UR4, -0x4, URZ ;  /* 0xfffffffc040a7890 */ /* 0x000fe4000fffe0ff */
[C---:B------:R-:W-:Y:S01]  /*03d0*/  ISETP.LE.AND P3, PT, R6.reuse, UR6, PT ;  /* 0x0000000606007c0c */ /* 0x040fe2000bf63270 */
[----:B------:R-:W-:Y:S01]  /*03e0*/  UIADD3 UR11, UPT, UPT, UR4, -0x3, URZ ;  /* 0xfffffffd040b7890 */ /* 0x000fe2000fffe0ff */
[C---:B------:R-:W-:Y:S01]  /*03f0*/  ISETP.LE.AND P2, PT, R6.reuse, UR7, PT ;  /* 0x0000000706007c0c */ /* 0x040fe2000bf43270 */
[----:B------:R-:W-:Y:S01]  /*0400*/  UIADD3 UR5, UPT, UPT, UR4, -0x2, URZ ;  /* 0xfffffffe04057890 */ /* 0x000fe2000fffe0ff */
[----:B------:R-:W-:-:S03]  /*0410*/  ISETP.LE.AND P1, PT, R6, UR10, PT ;  /* 0x0000000a06007c0c */ /* 0x000fc6000bf23270 */
[----:B------:R-:W-:-:S03]  /*0420*/  ISETP.LE.AND P0, PT, R6, UR11, PT ;  /* 0x0000000b06007c0c */ /* 0x000fc6000bf03270 */
[----:B------:R-:W-:Y:S10]  /*0430*/  @P6 BRA `(.L_x_31) ;  /* 0x0000000000106947 */ /* 0x000ff40003800000 */
[----:B0-----:R-:W-:Y:S04]  /*0440*/  LDS R15, [R3] ;  /* 0x00000000030f7984 */ /* 0x001fe80000000800 */
[----:B------:R-:W0:Y:S02]  /*0450*/  LDS R12, [R10] ;  /* 0x000000000a0c7984 */ /* 0x000e240000000800 */
[----:B0-----:R-:W-:-:S13]  /*0460*/  FSETP.GT.AND P6, PT, R15, R12, PT ;  /* 0x0000000c0f00720b */ /* 0x001fda0003fc4000 */
[----:B------:R2:W-:Y:S02]  /*0470*/  @P6 STS [R10], R15 ;  /* 0x0000000f0a006388 */ /* 0x0005e40000000800 */
.L_x_31:
[----:B------:R-:W-:Y:S01]  /*0480*/  ISETP.LE.AND P6, PT, R6, UR5, PT ;  /* 0x0000000506007c0c */ /* 0x000fe2000bfc3270 */
[----:B------:R-:W-:Y:S01]  /*0490*/  UIADD3 UR5, UPT, UPT, UR4, -0x1, URZ ;  /* 0xffffffff04057890 */ /* 0x000fe2000fffe0ff */
[----:B------:R-:W-:Y:S11]  /*04a0*/  @P3 BRA `(.L_x_32) ;  /* 0x0000000000103947 */ /* 0x000ff60003800000 */
[----:B0-2---:R-:W-:Y:S04]  /*04b0*/  LDS R15, [R3+0x4] ;  /* 0x00000400030f7984 */ /* 0x005fe80000000800 */
[----:B------:R-:W0:Y:S02]  /*04c0*/  LDS R12, [R10] ;  /* 0x000000000a0c7984 */ /* 0x000e240000000800 */
[----:B0-----:R-:W-:-:S13]  /*04d0*/  FSETP.GT.AND P3, PT, R15, R12, PT ;  /* 0x0000000c0f00720b */ /* 0x001fda0003f64000 */
[----:B------:R3:W-:Y:S02]  /*04e0*/  @P3 STS [R10], R15 ;  /* 0x0000000f0a003388 */ /* 0x0007e40000000800 */
.L_x_32:
[----:B------:R-:W-:Y:S01]  /*04f0*/  ISETP.LE.AND P3, PT, R6, UR5, PT ;  /* 0x0000000506007c0c */ /* 0x000fe2000bf63270 */
[----:B------:R-:W-:Y:S01]  /*0500*/  UIADD3 UR5, UPT, UPT, UR4, 0x1, URZ ;  /* 0x0000000104057890 */ /* 0x000fe2000fffe0ff */
[----:B------:R-:W-:Y:S11]  /*0510*/  @P2 BRA `(.L_x_33) ;  /* 0x0000000000102947 */ /* 0x000ff60003800000 */
[----:B0-23--:R-:W-:Y:S04]  /*0520*/  LDS R15, [R3+0x8] ;  /* 0x00000800030f7984 */ /* 0x00dfe80000000800 */
[----:B------:R-:W0:Y:S02]  /*0530*/  LDS R12, [R10] ;  /* 0x000000000a0c7984 */ /* 0x000e240000000800 */
[----:B0-----:R-:W-:-:S13]  /*0540*/  FSETP.GT.AND P2, PT, R15, R12, PT ;  /* 0x0000000c0f00720b */ /* 0x001fda0003f44000 */
[----:B------:R4:W-:Y:S02]  /*0550*/  @P2 STS [R10], R15 ;  /* 0x0000000f0a002388 */ /* 0x0009e40000000800 */
.L_x_33:
[----:B------:R-:W-:Y:S01]  /*0560*/  ISETP.LE.AND P2, PT, R6, UR5, PT ;  /* 0x0000000506007c0c */ /* 0x000fe2000bf43270 */
[----:B------:R-:W-:Y:S01]  /*0570*/  UIADD3 UR5, UPT, UPT, UR4, 0x2, URZ ;  /* 0x0000000204057890 */ /* 0x000fe2000fffe0ff */
[----:B------:R-:W-:Y:S11]  /*0580*/  @P1 BRA `(.L_x_34) ;  /* 0x0000000000101947 */ /* 0x000ff60003800000 */
[----:B0-234-:R-:W-:Y:S04]  /*0590*/  LDS R15, [R3+0xc] ;  /* 0x00000c00030f7984 */ /* 0x01dfe80000000800 */
[----:B------:R-:W0:Y:S02]  /*05a0*/  LDS R12, [R10] ;  /* 0x000000000a0c7984 */ /* 0x000e240000000800 */
[----:B0-----:R-:W-:-:S13]  /*05b0*/  FSETP.GT.AND P1, PT, R15, R12, PT ;  /* 0x0000000c0f00720b */ /* 0x001fda0003f24000 */
[----:B------:R0:W-:Y:S02]  /*05c0*/  @P1 STS [R10], R15 ;  /* 0x0000000f0a001388 */ /* 0x0001e40000000800 */
.L_x_34:
[----:B------:R-:W-:Y:S01]  /*05d0*/  ISETP.LE.AND P1, PT, R6, UR5, PT ;  /* 0x0000000506007c0c */ /* 0x000fe2000bf23270 */
[----:B------:R-:W-:Y:S01]  /*05e0*/  UIADD3 UR5, UPT, UPT, UR4, 0x3, URZ ;  /* 0x0000000304057890 */ /* 0x000fe2000fffe0ff */
[----:B------:R-:W-:Y:S11]  /*05f0*/  @P0 BRA `(.L_x_35) ;  /* 0x0000000000100947 */ /* 0x000ff60003800000 */
[----:B0-234-:R-:W-:Y:S04]  /*0600*/  LDS R15, [R3+0x10] ;  /* 0x00001000030f7984 */ /* 0x01dfe80000000800 */
[----:B------:R-:W0:Y:S02]  /*0610*/  LDS R12, [R10] ;  /* 0x000000000a0c7984 */ /* 0x000e240000000800 */
[----:B0-----:R-:W-:-:S13]  /*0620*/  FSETP.GT.AND P0, PT, R15, R12, PT ;  /* 0x0000000c0f00720b */ /* 0x001fda0003f04000 */
[----:B------:R0:W-:Y:S02]  /*0630*/  @P0 STS [R10], R15 ;  /* 0x0000000f0a000388 */ /* 0x0001e40000000800 */
.L_x_35:
[----:B------:R-:W-:Y:S01]  /*0640*/  ISETP.LE.AND P0, PT, R6, UR5, PT ;  /* 0x0000000506007c0c */ /* 0x000fe2000bf03270 */
[----:B------:R-:W-:Y:S01]  /*0650*/  UIADD3 UR5, UPT, UPT, UR4, 0x4, URZ ;  /* 0x0000000404057890 */ /* 0x000fe2000fffe0ff */
[----:B------:R-:W-:Y:S11]  /*0660*/  @P6 BRA `(.L_x_36) ;  /* 0x0000000000106947 */ /* 0x000ff60003800000 */
[----:B0-234-:R-:W-:Y:S04]  /*0670*/  LDS R15, [R3+0x14] ;  /* 0x00001400030f7984 */ /* 0x01dfe80000000800 */
[----:B------:R-:W0:Y:S02]  /*0680*/  LDS R12, [R10] ;  /* 0x000000000a0c7984 */ /* 0x000e240000000800 */
[----:B0-----:R-:W-:-:S13]  /*0690*/  FSETP.GT.AND P6, PT, R15, R12, PT ;  /* 0x0000000c0f00720b */ /* 0x001fda0003fc4000 */
[----:B------:R0:W-:Y:S02]  /*06a0*/  @P6 STS [R10], R15 ;  /* 0x0000000f0a006388 */ /* 0x0001e40000000800 */
.L_x_36:
[----:B------:R-:W-:Y:S01]  /*06b0*/  ISETP.LE.AND P6, PT, R6, UR5, PT ;  /* 0x0000000506007c0c */ /* 0x000fe2000bfc3270 */
[----:B------:R-:W-:Y:S01]  /*06c0*/  UIADD3 UR5, UPT, UPT, UR4, 0x5, URZ ;  /* 0x0000000504057890 */ /* 0x000fe2000fffe0ff */
[----:B------:R-:W-:Y:S11]  /*06d0*/  @P3 BRA `(.L_x_37) ;  /* 0x0000000000103947 */ /* 0x000ff60003800000 */
[----:B0-234-:R-:W-:Y:S04]  /*06e0*/  LDS R15, [R3+0x18] ;  /* 0x00001800030f7984 */ /* 0x01dfe80000000800 */
[----:B------:R-:W0:Y:S02]  /*06f0*/  LDS R12, [R10] ;  /* 0x000000000a0c7984 */ /* 0x000e240000000800 */
[----:B0-----:R-:W-:-:S13]  /*0700*/  FSETP.GT.AND P3, PT, R15, R12, PT ;  /* 0x0000000c0f00720b */ /* 0x001fda0003f64000 */
[----:B------:R0:W-:Y:S02]  /*0710*/  @P3 STS [R10], R15 ;  /* 0x0000000f0a003388 */ /* 0x0001e40000000800 */
.L_x_37:
[----:B------:R-:W-:Y:S01]  /*0720*/  ISETP.LE.AND P3, PT, R6, UR5, PT ;  /* 0x0000000506007c0c */ /* 0x000fe2000bf63270 */
[----:B------:R-:W-:Y:S01]  /*0730*/  UIADD3 UR5, UPT, UPT, UR4, 0x6, URZ ;  /* 0x0000000604057890 */ /* 0x000fe2000fffe0ff */
[----:B------:R-:W-:Y:S11]  /*0740*/  @P4 BRA `(.L_x_38) ;  /* 0x0000000000104947 */ /* 0x000ff60003800000 */
[----:B0-234-:R-:W-:Y:S04]  /*0750*/  LDS R15, [R3+0x1c] ;  /* 0x00001c00030f7984 */ /* 0x01dfe80000000800 */
[----:B------:R-:W0:Y:S02]  /*0760*/  LDS R12, [R10] ;  /* 0x000000000a0c7984 */ /* 0x000e240000000800 */
[----:B0-----:R-:W-:-:S13]  /*0770*/  FSETP.GT.AND P4, PT, R15, R12, PT ;  /* 0x0000000c0f00720b */ /* 0x001fda0003f84000 */
[----:B------:R0:W-:Y:S02]  /*0780*/  @P4 STS [R10], R15 ;  /* 0x0000000f0a004388 */ /* 0x0001e40000000800 */
.L_x_38:
[----:B------:R-:W-:Y:S01]  /*0790*/  ISETP.LE.AND P4, PT, R6, UR5, PT ;  /* 0x0000000506007c0c */ /* 0x000fe2000bf83270 */
[----:B------:R-:W-:Y:S01]  /*07a0*/  UIADD3 UR5, UPT, UPT, UR4, 0x7, URZ ;  /* 0x0000000704057890 */ /* 0x000fe2000fffe0ff */
[----:B------:R-:W-:Y:S11]  /*07b0*/  @P2 BRA `(.L_x_39) ;  /* 0x0000000000102947 */ /* 0x000ff60003800000 */
[----:B0-234-:R-:W-:Y:S04]  /*07c0*/  LDS R15, [R3+0x20] ;  /* 0x00002000030f7984 */ /* 0x01dfe80000000800 */
[----:B------:R-:W0:Y:S02]  /*07d0*/  LDS R12, [R10] ;  /* 0x000000000a0c7984 */ /* 0x000e240000000800 */
[----:B0-----:R-:W-:-:S13]  /*07e0*/  FSETP.GT.AND P2, PT, R15, R12, PT ;  /* 0x0000000c0f00720b */ /* 0x001fda0003f44000 */
[----:B------:R0:W-:Y:S02]  /*07f0*/  @P2 STS [R10], R15 ;  /* 0x0000000f0a002388 */ /* 0x0001e40000000800 */
.L_x_39:
[----:B------:R-:W-:Y:S01]  /*0800*/  ISETP.LE.AND P2, PT, R6, UR5, PT ;  /* 0x0000000506007c0c */ /* 0x000fe2000bf43270 */
[----:B------:R-:W-:Y:S01]  /*0810*/  UIADD3 UR5, UPT, UPT, UR4, 0x8, URZ ;  /* 0x0000000804057890 */ /* 0x000fe2000fffe0ff */
[----:B------:R-:W-:Y:S11]  /*0820*/  @P1 BRA `(.L_x_40) ;  /* 0x0000000000101947 */ /* 0x000ff60003800000 */
[----:B0-234-:R-:W-:Y:S04]  /*0830*/  LDS R15, [R3+0x24] ;  /* 0x00002400030f7984 */ /* 0x01dfe80000000800 */
[----:B------:R-:W0:Y:S02]  /*0840*/  LDS R12, [R10] ;  /* 0x000000000a0c7984 */ /* 0x000e240000000800 */
[----:B0-----:R-:W-:-:S13]  /*0850*/  FSETP.GT.AND P1, PT, R15, R12, PT ;  /* 0x0000000c0f00720b */ /* 0x001fda0003f24000 */
[----:B------:R0:W-:Y:S02]  /*0860*/  @P1 STS [R10], R15 ;  /* 0x0000000f0a001388 */ /* 0x0001e40000000800 */
.L_x_40:
[----:B------:R-:W-:Y:S01]  /*0870*/  ISETP.LE.AND P1, PT, R6, UR5, PT ;  /* 0x0000000506007c0c */ /* 0x000fe2000bf23270 */
[----:B------:R-:W-:-:S12]  /*0880*/  @P0 BRA `(.L_x_41) ;  /* 0x0000000000100947 */ /* 0x000fd80003800000 */
[----:B0-234-:R-:W-:Y:S04]  /*0890*/  LDS R15, [R3+0x28] ;  /* 0x00002800030f7984 */ /* 0x01dfe80000000800 */
[----:B------:R-:W0:Y:S02]  /*08a0*/  LDS R12, [R10] ;  /* 0x000000000a0c7984 */ /* 0x000e240000000800 */
[----:B0-----:R-:W-:-:S13]  /*08b0*/  FSETP.GT.AND P0, PT, R15, R12, PT ;  /* 0x0000000c0f00720b */ /* 0x001fda0003f04000 */
[----:B------:R0:W-:Y:S02]  /*08c0*/  @P0 STS [R10], R15 ;  /* 0x0000000f0a000388 */ /* 0x0001e40000000800 */
.L_x_41:
[----:B------:R-:W-:Y:S05]  /*08d0*/  @P6 BRA `(.L_x_42) ;  /* 0x0000000000106947 */ /* 0x000fea0003800000 */
[----:B0-234-:R-:W-:Y:S04]  /*08e0*/  LDS R15, [R3+0x2c] ;  /* 0x00002c00030f7984 */ /* 0x01dfe80000000800 */
[----:B------:R-:W0:Y:S02]  /*08f0*/  LDS R12, [R10] ;  /* 0x000000000a0c7984 */ /* 0x000e240000000800 */
[----:B0-----:R-:W-:-:S13]  /*0900*/  FSETP.GT.AND P0, PT, R15, R12, PT ;  /* 0x0000000c0f00720b */ /* 0x001fda0003f04000 */
[----:B------:R0:W-:Y:S02]  /*0910*/  @P0 STS [R10], R15 ;  /* 0x0000000f0a000388 */ /* 0x0001e40000000800 */
.L_x_42:
[----:B------:R-:W-:Y:S05]  /*0920*/  @P3 BRA `(.L_x_43) ;  /* 0x0000000000103947 */ /* 0x000fea0003800000 */
[----:B0-234-:R-:W-:Y:S04]  /*0930*/  LDS R15, [R3+0x30] ;  /* 0x00003000030f7984 */ /* 0x01dfe80000000800 */
[----:B------:R-:W0:Y:S02]  /*0940*/  LDS R12, [R10] ;  /* 0x000000000a0c7984 */ /* 0x000e240000000800 */
[----:B0-----:R-:W-:-:S13]  /*0950*/  FSETP.GT.AND P0, PT, R15, R12, PT ;  /* 0x0000000c0f00720b */ /* 0x001fda0003f04000 */
[----:B------:R0:W-:Y:S02]  /*0960*/  @P0 STS [R10], R15 ;  /* 0x0000000f0a000388 */ /* 0x0001e40000000800 */
.L_x_43:
[----:B------:R-:W-:Y:S05]  /*0970*/  @P4 BRA `(.L_x_44) ;  /* 0x0000000000104947 */ /* 0x000fea0003800000 */
[----:B0-234-:R-:W-:Y:S04]  /*0980*/  LDS R15, [R3+0x34] ;  /* 0x00003400030f7984 */ /* 0x01dfe80000000800 */
[----:B------:R-:W0:Y:S02]  /*0990*/  LDS R12, [R10] ;  /* 0x000000000a0c7984 */ /* 0x000e240000000800 */
[----:B0-----:R-:W-:-:S13]  /*09a0*/  FSETP.GT.AND P0, PT, R15, R12, PT ;  /* 0x0000000c0f00720b */ /* 0x001fda0003f04000 */
[----:B------:R0:W-:Y:S02]  /*09b0*/  @P0 STS [R10], R15 ;  /* 0x0000000f0a000388 */ /* 0x0001e40000000800 */
.L_x_44:
[----:B------:R-:W-:Y:S05]  /*09c0*/  @P2 BRA `(.L_x_45) ;  /* 0x0000000000102947 */ /* 0x000fea0003800000 */
[----:B0-234-:R-:W-:Y:S04]  /*09d0*/  LDS R15, [R3+0x38] ;  /* 0x00003800030f7984 */ /* 0x01dfe80000000800 */
[----:B------:R-:W0:Y:S02]  /*09e0*/  LDS R12, [R10] ;  /* 0x000000000a0c7984 */ /* 0x000e240000000800 */
[----:B0-----:R-:W-:-:S13]  /*09f0*/  FSETP.GT.AND P0, PT, R15, R12, PT ;  /* 0x0000000c0f00720b */ /* 0x001fda0003f04000 */
[----:B------:R0:W-:Y:S02]  /*0a00*/  @P0 STS [R10], R15 ;  /* 0x0000000f0a000388 */ /* 0x0001e40000000800 */
.L_x_45:
[----:B------:R-:W-:Y:S05]  /*0a10*/  @P1 BRA `(.L_x_30) ;  /* 0x0000000000101947 */ /* 0x000fea0003800000 */
[----:B0-234-:R-:W-:Y:S04]  /*0a20*/  LDS R15, [R3+0x3c] ;  /* 0x00003c00030f7984 */ /* 0x01dfe80000000800 */
[----:B------:R-:W0:Y:S02]  /*0a30*/  LDS R12, [R10] ;  /* 0x000000000a0c7984 */ /* 0x000e240000000800 */
[----:B0-----:R-:W-:-:S13]  /*0a40*/  FSETP.GT.AND P0, PT, R15, R12, PT ;  /* 0x0000000c0f00720b */ /* 0x001fda0003f04000 */
[----:B------:R0:W-:Y:S02]  /*0a50*/  @P0 STS [R10], R15 ;  /* 0x0000000f0a000388 */ /* 0x0001e40000000800 */
.L_x_30:
[----:B------:R-:W-:Y:S05]  /*0a60*/  BSYNC.RECONVERGENT B0 ;  /* 0x0000000000007941 */ /* 0x000fea0003800200 */
.L_x_29:
[----:B------:R-:W-:Y:S01]  /*0a70*/  UIADD3 UR5, UPT, UPT, UR4, 0x9, URZ ;  /* 0x0000000904057890 */ /* 0x000fe2000fffe0ff */
[----:B------:R-:W-:Y:S01]  /*0a80*/  BAR.SYNC.DEFER_BLOCKING 0x0 ;  /* 0x0000000000007b1d */ /* 0x000fe20000010000 */
[----:B------:R-:W-:Y:S01]  /*0a90*/  UIADD3 UR4, UPT, UPT, UR4, 0x10, URZ ;  /* 0x0000001004047890 */ /* 0x000fe2000fffe0ff */
[----:B------:R-:W-:Y:S01]  /*0aa0*/  IADD3 R11, PT, PT, R11, 0x10, RZ ;  /* 0x000000100b0b7810 */ /* 0x000fe20007ffe0ff */
[----:B------:R-:W-:Y:S02]  /*0ab0*/  VIADD R13, R13, 0x10 ;  /* 0x000000100d0d7836 */ /* 0x000fe40000000000 */
[----:B------:R-:W-:-:S13]  /*0ac0*/  ISETP.LE.AND P0, PT, R6, UR5, PT ;  /* 0x0000000506007c0c */ /* 0x000fda000bf03270 */
[----:B------:R-:W-:Y:S05]  /*0ad0*/  @!P0 BRA `(.L_x_46) ;  /* 0xfffffff400f88947 */ /* 0x000fea000383ffff */
.L_x_26:
[----:B------:R-:W-:-:S13]  /*0ae0*/  ISETP.GE.AND P0, PT, R6, 0x1, PT ;  /* 0x000000010600780c */ /* 0x000fda0003f06270 */
[----:B------:R-:W-:Y:S05]  /*0af0*/  @!P0 BRA `(.L_x_47) ;  /* 0x00000018006c8947 */ /* 0x000fea0003800000 */
[----:B------:R-:W1:Y:S01]  /*0b00*/  LDC R6, c[0x0][0x39c] ;  /* 0x0000e700ff067b82 */ /* 0x000e620000000800 */
[----:B------:R-:W-:Y:S01]  /*0b10*/  IADD3 R11, PT, PT, R5, R0, RZ ;  /* 0x00000000050b7210 */ /* 0x000fe20007ffe0ff */
[----:B0-234-:R-:W-:Y:S01]  /*0b20*/  IMAD.MOV.U32 R15, RZ, RZ, R0 ;  /* 0x000000ffff0f7224 */ /* 0x01dfe200078e0000 */
[----:B------:R-:W0:Y:S01]  /*0b30*/  LDCU UR23, c[0x0][0x39c] ;  /* 0x00007380ff1777ac */ /* 0x000e220008000800 */
[----:B------:R-:W2:Y:S04]  /*0b40*/  LDCU UR22, c[0x0][0x3a0] ;  /* 0x00007400ff1677ac */ /* 0x000ea80008000800 */
[----:B-1----:R-:W1:Y:S01]  /*0b50*/  LDC.64 R8, c[0x0][0x380] ;  /* 0x0000e000ff087b82 */ /* 0x002e620000000a00 */
[----:B------:R-:W-:-:S05]  /*0b60*/  UMOV UR4, 0x7 ;  /* 0x0000000700047882 */ /* 0x000fca0000000000 */
.L_x_67:
[----:B-1----:R-:W-:-:S05]  /*0b70*/  IMAD.WIDE R12, R11, 0x4, R8 ;  /* 0x000000040b0c7825 */ /* 0x002fca00078e0208 */
[----:B---3--:R-:W3:Y:S01]  /*0b80*/  LDG.E R17, desc[UR8][R12.64] ;  /* 0x000000080c117981 */ /* 0x008ee2000c1e1900 */
[----:B------:R-:W-:Y:S03]  /*0b90*/  BSSY.RECONVERGENT B0, `(.L_x_48) ;  /* 0x0000187000007945 */ /* 0x000fe60003800200 */
[----:B---3--:R1:W-:Y:S01]  /*0ba0*/  STS [R4], R17 ;  /* 0x0000001104007388 */ /* 0x0083e20000000800 */
[----:B------:R-:W-:Y:S06]  /*0bb0*/  BAR.SYNC.DEFER_BLOCKING 0x0 ;  /* 0x0000000000007b1d */ /* 0x000fec0000010000 */
[----:B----4-:R-:W-:Y:S05]  /*0bc0*/  @P5 BRA `(.L_x_49) ;  /* 0x00000018000c5947 */ /* 0x010fea0003800000 */
[----:B------:R3:W4:Y:S01]  /*0bd0*/  LDS R14, [R7] ;  /* 0x00000000070e7984 */ /* 0x0007220000000800 */
[----:B--2---:R-:W-:Y:S02]  /*0be0*/  UISETP.GE.AND UP0, UPT, UR22, 0x1, UPT ;  /* 0x000000011600788c */ /* 0x004fe4000bf06270 */
[----:B------:R-:W-:-:S07]  /*0bf0*/  UIADD3 UR21, UPT, UPT, UR4, -0x7, URZ ;  /* 0xfffffff904157890 */ /* 0x000fce000fffe0ff */
[----:B---3--:R-:W-:Y:S05]  /*0c00*/  BRA.U !UP0, `(.L_x_50) ;  /* 0x0000001108847547 */ /* 0x008fea000b800000 */
[----:B0-----:R-:W-:Y:S02]  /*0c10*/  UISETP.GE.AND UP6, UPT, UR21, UR23, UPT ;  /* 0x000000171500728c */ /* 0x001fe4000bfc6270 */
[----:B------:R-:W-:Y:S02]  /*0c20*/  UIADD3 UR5, UPT, UPT, UR4, 0x2, URZ ;  /* 0x0000000204057890 */ /* 0x000fe4000fffe0ff */
[----:B------:R-:W-:Y:S02]  /*0c30*/  UIADD3 UR15, UPT, UPT, UR4, 0x3, URZ ;  /* 0x00000003040f7890 */ /* 0x000fe4000fffe0ff */
[----:B------:R-:W-:Y:S02]  /*0c40*/  UISETP.GE.AND UP2, UPT, UR5, UR23, UPT ;  /* 0x000000170500728c */ /* 0x000fe4000bf46270 */
[----:B------:R-:W-:Y:S02]  /*0c50*/  UIADD3 UR16, UPT, UPT, UR4, 0x4, URZ ;  /* 0x0000000404107890 */ /* 0x000fe4000fffe0ff */
[----:B------:R-:W-:-:S02]  /*0c60*/  UIADD3 UR17, UPT, UPT, UR4, 0x5, URZ ;  /* 0x0000000504117890 */ /* 0x000fc4000fffe0ff */
[----:B------:R-:W-:Y:S02]  /*0c70*/  UIADD3 UR18, UPT, UPT, UR4, 0x6, URZ ;  /* 0x0000000604127890 */ /* 0x000fe4000fffe0ff */
[----:B------:R-:W-:Y:S02]  /*0c80*/  UIADD3 UR19, UPT, UPT, UR4, 0x7, URZ ;  /* 0x0000000704137890 */ /* 0x000fe4000fffe0ff */
[----:B------:R-:W-:Y:S02]  /*0c90*/  UIADD3 UR20, UPT, UPT, UR4, 0x8, URZ ;  /* 0x0000000804147890 */ /* 0x000fe4000fffe0ff */
[----:B------:R-:W-:Y:S02]  /*0ca0*/  UP2UR UR5, UPR, URZ, 0x4 ;  /* 0x00000004ff057883 */ /* 0x000fe40008000000 */
[----:B------:R-:W-:Y:S02]  /*0cb0*/  UIADD3 UR6, UPT, UPT, UR4, -0x6, URZ ;  /* 0xfffffffa04067890 */ /* 0x000fe4000fffe0ff */
[----:B------:R-:W-:-:S02]  /*0cc0*/  UIADD3 UR7, UPT, UPT, UR4, -0x5, URZ ;  /* 0xfffffffb04077890 */ /* 0x000fc4000fffe0ff */
[----:B------:R-:W-:Y:S02]  /*0cd0*/  UIADD3 UR10, UPT, UPT, UR4, -0x4, URZ ;  /* 0xfffffffc040a7890 */ /* 0x000fe4000fffe0ff */
[----:B------:R-:W-:Y:S02]  /*0ce0*/  UIADD3 UR11, UPT, UPT, UR4, -0x3, URZ ;  /* 0xfffffffd040b7890 */ /* 0x000fe4000fffe0ff */
[----:B------:R-:W-:Y:S02]  /*0cf0*/  UIADD3 UR12, UPT, UPT, UR4, -0x2, URZ ;  /* 0xfffffffe040c7890 */ /* 0x000fe4000fffe0ff */
[----:B------:R-:W-:Y:S02]  /*0d00*/  UIADD3 UR13, UPT, UPT, UR4, -0x1, URZ ;  /* 0xffffffff040d7890 */ /* 0x000fe4000fffe0ff */
[----:B------:R-:W-:Y:S02]  /*0d10*/  UIADD3 UR14, UPT, UPT, UR4, 0x1, URZ ;  /* 0x00000001040e7890 */ /* 0x000fe4000fffe0ff */
[----:B------:R-:W-:-:S02]  /*0d20*/  UISETP.GE.AND UP0, UPT, UR15, UR23, UPT ;  /* 0x000000170f00728c */ /* 0x000fc4000bf06270 */
[----:B------:R-:W-:Y:S02]  /*0d30*/  UISETP.GE.AND UP1, UPT, UR16, UR23, UPT ;  /* 0x000000171000728c */ /* 0x000fe4000bf26270 */
[----:B------:R-:W-:Y:S02]  /*0d40*/  UISETP.GE.AND UP2, UPT, UR17, UR23, UPT ;  /* 0x000000171100728c */ /* 0x000fe4000bf46270 */
[----:B------:R-:W-:Y:S02]  /*0d50*/  UISETP.GE.AND UP3, UPT, UR18, UR23, UPT ;  /* 0x000000171200728c */ /* 0x000fe4000bf66270 */
[----:B------:R-:W-:Y:S02]  /*0d60*/  UISETP.GE.AND UP4, UPT, UR19, UR23, UPT ;  /* 0x000000171300728c */ /* 0x000fe4000bf86270 */
[----:B------:R-:W-:Y:S01]  /*0d70*/  UISETP.GE.AND UP5, UPT, UR20, UR23, UPT ;  /* 0x000000171400728c */ /* 0x000fe2000bfa6270 */
[----:B------:R-:W-:Y:S10]  /*0d80*/  BRA.U UP6, `(.L_x_51) ;  /* 0x0000000106387547 */ /* 0x000ff4000b800000 */
[----:B------:R-:W-:Y:S01]  /*0d90*/  LDS R16, [R3] ;  /* 0x0000000003107984 */ /* 0x000fe20000000800 */
[----:B------:R-:W-:Y:S02]  /*0da0*/  HFMA2 R19, -RZ, RZ, 0.96630859375, -0.0022525787353515625 ;  /* 0x3bbb989dff137431 */ /* 0x000fe400000001ff */
[----:B------:R-:W-:Y:S01]  /*0db0*/  IMAD.MOV.U32 R18, RZ, RZ, 0x437c0000 ;  /* 0x437c0000ff127424 */ /* 0x000fe200078e00ff */
[----:B-1----:R-:W0:Y:S02]  /*0dc0*/  LDS R17, [R10] ;  /* 0x000000000a117984 */ /* 0x002e240000000800 */
[----:B0-----:R-:W-:-:S04]  /*0dd0*/  FADD R16, R16, -R17 ;  /* 0x8000001110107221 */ /* 0x001fc80000000000 */
[----:B------:R-:W-:-:S04]  /*0de0*/  FFMA.SAT R17, R16, R19, 0.5 ;  /* 0x3f00000010117423 */ /* 0x000fc80000002013 */
[----:B------:R-:W-:-:S04]  /*0df0*/  FFMA.RM R17, R17, R18, 12582913 ;  /* 0x4b40000111117423 */ /* 0x000fc80000004012 */
[C---:B------:R-:W-:Y:S01]  /*0e00*/  FADD R19, R17.reuse, -12583039 ;  /* 0xcb40007f11137421 */ /* 0x040fe20000000000 */
[----:B------:R-:W-:-:S03]  /*0e10*/  SHF.L.U32 R17, R17, 0x17, RZ ;  /* 0x0000001711117819 */ /* 0x000fc600000006ff */
[----:B------:R-:W-:-:S04]  /*0e20*/  FFMA R19, R16, 1.4426950216293334961, -R19 ;  /* 0x3fb8aa3b10137823 */ /* 0x000fc80000000813 */
[----:B------:R-:W-:-:S06]  /*0e30*/  FFMA R19, R16, 1.925963033500011079e-08, R19 ;  /* 0x32a5706010137823 */ /* 0x000fcc0000000013 */
[----:B------:R-:W4:Y:S02]  /*0e40*/  MUFU.EX2 R19, R19 ;  /* 0x0000001300137308 */ /* 0x000f240000000800 */
[----:B----4-:R-:W-:-:S05]  /*0e50*/  FFMA R14, R17, R19, R14 ;  /* 0x00000013110e7223 */ /* 0x010fca000000000e */
[----:B------:R0:W-:Y:S02]  /*0e60*/  STS [R7], R14 ;  /* 0x0000000e07007388 */ /* 0x0001e40000000800 */
.L_x_51:
[----:B----4-:R2:W-:Y:S01]  /*0e70*/  STS [R3], R14 ;  /* 0x0000000e03007388 */ /* 0x0105e20000000800 */
[----:B------:R-:W-:-:S09]  /*0e80*/  UISETP.GE.AND UP6, UPT, UR6, UR23, UPT ;  /* 0x000000170600728c */ /* 0x000fd2000bfc6270 */
[----:B--2---:R-:W-:Y:S05]  /*0e90*/  BRA.U UP6, `(.L_x_52) ;  /* 0x0000000106387547 */ /* 0x004fea000b800000 */
[----:B-1----:R-:W-:Y:S01]  /*0ea0*/  LDS R17, [R3+0x4] ;  /* 0x0000040003117984 */ /* 0x002fe20000000800 */
[----:B------:R-:W-:Y:S01]  /*0eb0*/  IMAD.MOV.U32 R19, RZ, RZ, 0x3bbb989d ;  /* 0x3bbb989dff137424 */ /* 0x000fe200078e00ff */
[----:B------:R-:W-:Y:S02]  /*0ec0*/  MOV R18, 0x437c0000 ;  /* 0x437c000000127802 */ /* 0x000fe40000000f00 */
[----:B------:R-:W1:Y:S02]  /*0ed0*/  LDS R16, [R10] ;  /* 0x000000000a107984 */ /* 0x000e640000000800 */
[----:B-1----:R-:W-:-:S04]  /*0ee0*/  FADD R16, -R16, R17 ;  /* 0x0000001110107221 */ /* 0x002fc80000000100 */
[----:B------:R-:W-:-:S04]  /*0ef0*/  FFMA.SAT R17, R16, R19, 0.5 ;  /* 0x3f00000010117423 */ /* 0x000fc80000002013 */
[----:B------:R-:W-:-:S04]  /*0f00*/  FFMA.RM R17, R17, R18, 12582913 ;  /* 0x4b40000111117423 */ /* 0x000fc80000004012 */
[C---:B------:R-:W-:Y:S01]  /*0f10*/  FADD R19, R17.reuse, -12583039 ;  /* 0xcb40007f11137421 */ /* 0x040fe20000000000 */
[----:B------:R-:W-:-:S03]  /*0f20*/  IMAD.SHL.U32 R17, R17, 0x800000, RZ ;  /* 0x0080000011117824 */ /* 0x000fc600078e00ff */
[----:B------:R-:W-:-:S04]  /*0f30*/  FFMA R19, R16, 1.4426950216293334961, -R19 ;  /* 0x3fb8aa3b10137823 */ /* 0x000fc80000000813 */
[----:B------:R-:W-:-:S06]  /*0f40*/  FFMA R19, R16, 1.925963033500011079e-08, R19 ;  /* 0x32a5706010137823 */ /* 0x000fcc0000000013 */
[----:B------:R-:W0:Y:S02]  /*0f50*/  MUFU.EX2 R19, R19 ;  /* 0x0000001300137308 */ /* 0x000e240000000800 */
[----:B0-----:R-:W-:-:S05]  /*0f60*/  FFMA R14, R17, R19, R14 ;  /* 0x00000013110e7223 */ /* 0x001fca000000000e */
[----:B------:R2:W-:Y:S02]  /*0f70*/  STS [R7], R14 ;  /* 0x0000000e07007388 */ /* 0x0005e40000000800 */
.L_x_52:
[----:B------:R3:W-:Y:S01]  /*0f80*/  STS [R3+0x4], R14 ;  /* 0x0000040e03007388 */ /* 0x0007e20000000800 */
[----:B------:R-:W-:-:S09]  /*0f90*/  UISETP.GE.AND UP6, UPT, UR7, UR23, UPT ;  /* 0x000000170700728c */ /* 0x000fd2000bfc6270 */
[----:B---3--:R-:W-:Y:S05]  /*0fa0*/  BRA.U UP6, `(.L_x_53) ;  /* 0x0000000106387547 */ /* 0x008fea000b800000 */
[----:B-1----:R-:W-:Y:S01]  /*0fb0*/  LDS R17, [R3+0x8] ;  /* 0x0000080003117984 */ /* 0x002fe20000000800 */
[----:B------:R-:W-:Y:S02]  /*0fc0*/  HFMA2 R19, -RZ, RZ, 0.96630859375, -0.0022525787353515625 ;  /* 0x3bbb989dff137431 */ /* 0x000fe400000001ff */
[----:B------:R-:W-:Y:S01]  /*0fd0*/  IMAD.MOV.U32 R18, RZ, RZ, 0x437c0000 ;  /* 0x437c0000ff127424 */ /* 0x000fe200078e00ff */
[----:B------:R-:W1:Y:S02]  /*0fe0*/  LDS R16, [R10] ;  /* 0x000000000a107984 */ /* 0x000e640000000800 */
[----:B-1----:R-:W-:-:S04]  /*0ff0*/  FADD R16, -R16, R17 ;  /* 0x0000001110107221 */ /* 0x002fc80000000100 */
[----:B------:R-:W-:-:S04]  /*1000*/  FFMA.SAT R17, R16, R19, 0.5 ;  /* 0x3f00000010117423 */ /* 0x000fc80000002013 */
[----:B------:R-:W-:-:S04]  /*1010*/  FFMA.RM R17, R17, R18, 12582913 ;  /* 0x4b40000111117423 */ /* 0x000fc80000004012 */
[C---:B------:R-:W-:Y:S01]  /*1020*/  FADD R19, R17.reuse, -12583039 ;  /* 0xcb40007f11137421 */ /* 0x040fe20000000000 */
[----:B------:R-:W-:-:S03]  /*1030*/  SHF.L.U32 R17, R17, 0x17, RZ ;  /* 0x0000001711117819 */ /* 0x000fc600000006ff */
[----:B------:R-:W-:-:S04]  /*1040*/  FFMA R19, R16, 1.4426950216293334961, -R19 ;  /* 0x3fb8aa3b10137823 */ /* 0x000fc80000000813 */
[----:B------:R-:W-:-:S06]  /*1050*/  FFMA R19, R16, 1.925963033500011079e-08, R19 ;  /* 0x32a5706010137823 */ /* 0x000fcc0000000013 */
[----:B------:R-:W0:Y:S02]  /*1060*/  MUFU.EX2 R19, R19 ;  /* 0x0000001300137308 */ /* 0x000e240000000800 */
[----:B0-2---:R-:W-:-:S05]  /*1070*/  FFMA R14, R17, R19, R14 ;  /* 0x00000013110e7223 */ /* 0x005fca000000000e */
[----:B------:R3:W-:Y:S02]  /*1080*/  STS [R7], R14 ;  /* 0x0000000e07007388 */ /* 0x0007e40000000800 */
.L_x_53:
[----:B------:R4:W-:Y:S01]  /*1090*/  STS [R3+0x8], R14 ;  /* 0x0000080e03007388 */ /* 0x0009e20000000800 */
[----:B------:R-:W-:-:S09]  /*10a0*/  UISETP.GE.AND UP6, UPT, UR10, UR23, UPT ;  /* 0x000000170a00728c */ /* 0x000fd2000bfc6270 */
[----:B----4-:R-:W-:Y:S05]  /*10b0*/  BRA.U UP6, `(.L_x_54) ;  /* 0x0000000106387547 */ /* 0x010fea000b800000 */
        /* <DEDUP_REMOVED lines=12> */
[----:B0-23--:R-:W-:-:S05]  /*1180*/  FFMA R14, R17, R19, R14 ;  /* 0x00000013110e7223 */ /* 0x00dfca000000000e */
[----:B------:R4:W-:Y:S02]  /*1190*/  STS [R7], R14 ;  /* 0x0000000e07007388 */ /* 0x0009e40000000800 */
.L_x_54:
[----:B------:R0:W-:Y:S01]  /*11a0*/  STS [R3+0xc], R14 ;  /* 0x00000c0e03007388 */ /* 0x0001e20000000800 */
[----:B------:R-:W-:-:S09]  /*11b0*/  UISETP.GE.AND UP6, UPT, UR11, UR23, UPT ;  /* 0x000000170b00728c */ /* 0x000fd2000bfc6270 */
[----:B0-----:R-:W-:Y:S05]  /*11c0*/  BRA.U UP6, `(.L_x_55) ;  /* 0x0000000106387547 */ /* 0x001fea000b800000 */
[----:B------:R-:W-:Y:S01]  /*11d0*/  LDS R16, [R3+0x10] ;  /* 0x0000100003107984 */ /* 0x000fe20000000800 */
        /* <DEDUP_REMOVED lines=10> */
[----:B------:R-:W2:Y:S02]  /*1280*/  MUFU.EX2 R19, R19 ;  /* 0x0000001300137308 */ /* 0x000ea40000000800 */
[----:B--234-:R-:W-:-:S05]  /*1290*/  FFMA R14, R17, R19, R14 ;  /* 0x00000013110e7223 */ /* 0x01cfca000000000e */
[----:B------:R0:W-:Y:S02]  /*12a0*/  STS [R7], R14 ;  /* 0x0000000e07007388 */ /* 0x0001e40000000800 */
.L_x_55:
[----:B------:R0:W-:Y:S01]  /*12b0*/  STS [R3+0x10], R14 ;  /* 0x0000100e03007388 */ /* 0x0001e20000000800 */
[----:B------:R-:W-:-:S09]  /*12c0*/  UISETP.GE.AND UP6, UPT, UR12, UR23, UPT ;  /* 0x000000170c00728c */ /* 0x000fd2000bfc6270 */
[----:B0-----:R-:W-:Y:S05]  /*12d0*/  BRA.U UP6, `(.L_x_56) ;  /* 0x0000000106387547 */ /* 0x001fea000b800000 */
[----:B-1----:R-:W-:Y:S01]  /*12e0*/  LDS R17, [R3+0x14] ;  /* 0x0000140003117984 */ /* 0x002fe20000000800 */
[----:B------:R-:W-:Y:S01]  /*12f0*/  IMAD.MOV.U32 R19, RZ, RZ, 0x3bbb989d ;  /* 0x3bbb989dff137424 */ /* 0x000fe200078e00ff */
[----:B------:R-:W-:Y:S02]  /*1300*/  MOV R18, 0x437c0000 ;  /* 0x437c000000127802 */ /* 0x000fe40000000f00 */
[----:B------:R-:W0:Y:S02]  /*1310*/  LDS R16, [R10] ;  /* 0x000000000a107984 */ /* 0x000e240000000800 */
[----:B0-----:R-:W-:-:S04]  /*1320*/  FADD R16, -R16, R17 ;  /* 0x0000001110107221 */ /* 0x001fc80000000100 */
[----:B------:R-:W-:-:S04]  /*1330*/  FFMA.SAT R17, R16, R19, 0.5 ;  /* 0x3f00000010117423 */ /* 0x000fc80000002013 */
[----:B------:R-:W-:-:S04]  /*1340*/  FFMA.RM R17, R17, R18, 12582913 ;  /* 0x4b40000111117423 */ /* 0x000fc80000004012 */
[C---:B------:R-:W-:Y:S01]  /*1350*/  FADD R19, R17.reuse, -12583039 ;  /* 0xcb40007f11137421 */ /* 0x040fe20000000000 */
[----:B------:R-:W-:-:S03]  /*1360*/  IMAD.SHL.U32 R17, R17, 0x800000, RZ ;  /* 0x0080000011117824 */ /* 0x000fc600078e00ff */
[----:B------:R-:W-:-:S04]  /*1370*/  FFMA R19, R16, 1.4426950216293334961, -R19 ;  /* 0x3fb8aa3b10137823 */ /* 0x000fc80000000813 */
[----:B------:R-:W-:-:S06]  /*1380*/  FFMA R19, R16, 1.925963033500011079e-08, R19 ;  /* 0x32a5706010137823 */ /* 0x000fcc0000000013 */
[----:B------:R-:W2:Y:S02]  /*1390*/  MUFU.EX2 R19, R19 ;  /* 0x0000001300137308 */ /* 0x000ea40000000800 */
[----:B--234-:R-:W-:-:S05]  /*13a0*/  FFMA R14, R17, R19, R14 ;  /* 0x00000013110e7223 */ /* 0x01cfca000000000e */
[----:B------:R0:W-:Y:S02]  /*13b0*/  STS [R7], R14 ;  /* 0x0000000e07007388 */ /* 0x0001e40000000800 */
.L_x_56:
[----:B------:R0:W-:Y:S01]  /*13c0*/  STS [R3+0x14], R14 ;  /* 0x0000140e03007388 */ /* 0x0001e20000000800 */
[----:B------:R-:W-:-:S09]  /*13d0*/  UISETP.GE.AND UP6, UPT, UR13, UR23, UPT ;  /* 0x000000170d00728c */ /* 0x000fd2000bfc6270 */
[----:B0-----:R-:W-:Y:S05]  /*13e0*/  BRA.U UP6, `(.L_x_57) ;  /* 0x0000000106387547 */ /* 0x001fea000b800000 */
[----:B-1----:R-:W-:Y:S01]  /*13f0*/  LDS R17, [R3+0x18] ;  /* 0x0000180003117984 */ /* 0x002fe20000000800 */
[----:B------:R-:W-:Y:S02]  /*1400*/  HFMA2 R19, -RZ, RZ, 0.96630859375, -0.0022525787353515625 ;  /* 0x3bbb989dff137431 */ /* 0x000fe400000001ff */
[----:B------:R-:W-:Y:S01]  /*1410*/  IMAD.MOV.U32 R18, RZ, RZ, 0x437c0000 ;  /* 0x437c0000ff127424 */ /* 0x000fe200078e00ff */
[----:B------:R-:W0:Y:S02]  /*1420*/  LDS R16, [R10] ;  /* 0x000000000a107984 */ /* 0x000e240000000800 */
[----:B0-----:R-:W-:-:S04]  /*1430*/  FADD R16, -R16, R17 ;  /* 0x0000001110107221 */ /* 0x001fc80000000100 */
        /* <DEDUP_REMOVED lines=9> */
.L_x_57:
        /* <DEDUP_REMOVED lines=17> */
.L_x_58:
        /* <DEDUP_REMOVED lines=17> */
.L_x_59:
[----:B------:R0:W-:Y:S01]  /*16f0*/  STS [R3+0x20], R14 ;  /* 0x0000200e03007388 */ /* 0x0001e20000000800 */
[----:B------:R-:W-:-:S09]  /*1700*/  UISETP.NE.AND UP6, UPT, UR5, URZ, UPT ;  /* 0x000000ff0500728c */ /* 0x000fd2000bfc5270 */
        /* <DEDUP_REMOVED lines=15> */
.L_x_60:
[----:B------:R0:W-:Y:S01]  /*1800*/  STS [R3+0x24], R14 ;  /* 0x0000240e03007388 */ /* 0x0001e20000000800 */
[----:B------:R-:W-:Y:S05]  /*1810*/  BRA.U UP0, `(.L_x_61) ;  /* 0x0000000100387547 */ /* 0x000fea000b800000 */
        /* <DEDUP_REMOVED lines=12> */
[----:B0-234-:R-:W-:-:S05]  /*18e0*/  FFMA R14, R17, R19, R14 ;  /* 0x00000013110e7223 */ /* 0x01dfca000000000e */
[----:B------:R0:W-:Y:S02]  /*18f0*/  STS [R7], R14 ;  /* 0x0000000e07007388 */ /* 0x0001e40000000800 */
.L_x_61:
[----:B------:R0:W-:Y:S01]  /*1900*/  STS [R3+0x28], R14 ;  /* 0x0000280e03007388 */ /* 0x0001e20000000800 */
[----:B------:R-:W-:Y:S05]  /*1910*/  BRA.U UP1, `(.L_x_62) ;  /* 0x0000000101387547 */ /* 0x000fea000b800000 */
        /* <DEDUP_REMOVED lines=12> */
[----:B0-234-:R-:W-:-:S05]  /*19e0*/  FFMA R14, R17, R19, R14 ;  /* 0x00000013110e7223 */ /* 0x01dfca000000000e */
[----:B------:R0:W-:Y:S02]  /*19f0*/  STS [R7], R14 ;  /* 0x0000000e07007388 */ /* 0x0001e40000000800 */
.L_x_62:
[----:B------:R0:W-:Y:S01]  /*1a00*/  STS [R3+0x2c], R14 ;  /* 0x00002c0e03007388 */ /* 0x0001e20000000800 */
[----:B------:R-:W-:Y:S05]  /*1a10*/  BRA.U UP2, `(.L_x_63) ;  /* 0x0000000102387547 */ /* 0x000fea000b800000 */
[----:B------:R-:W-:Y:S01]  /*1a20*/  LDS R16, [R3+0x30] ;  /* 0x0000300003107984 */ /* 0x000fe20000000800 */
[----:B------:R-:W-:Y:S02]  /*1a30*/  HFMA2 R19, -RZ, RZ, 0.96630859375, -0.0022525787353515625 ;  /* 0x3bbb989dff137431 */ /* 0x000fe400000001ff */
[----:B------:R-:W-:Y:S01]  /*1a40*/  IMAD.MOV.U32 R18, RZ, RZ, 0x437c0000 ;  /* 0x437c0000ff127424 */ /* 0x000fe200078e00ff */
[----:B-1----:R-:W1:Y:S02]  /*1a50*/  LDS R17, [R10] ;  /* 0x000000000a117984 */ /* 0x002e640000000800 */
[----:B-1----:R-:W-:-:S04]  /*1a60*/  FADD R16, R16, -R17 ;  /* 0x8000001110107221 */ /* 0x002fc80000000000 */
        /* <DEDUP_REMOVED lines=9> */
.L_x_63:
        /* <DEDUP_REMOVED lines=16> */
.L_x_64:
        /* <DEDUP_REMOVED lines=16> */
.L_x_65:
        /* <DEDUP_REMOVED lines=16> */
.L_x_66:
[----:B------:R0:W-:Y:S01]  /*1e00*/  STS [R3+0x3c], R14 ;  /* 0x00003c0e03007388 */ /* 0x0001e20000000800 */
[----:B------:R-:W-:Y:S05]  /*1e10*/  BRA `(.L_x_49) ;  /* 0x0000000400787947 */ /* 0x000fea0003800000 */
.L_x_50:
[----:B------:R-:W-:Y:S01]  /*1e20*/  ISETP.LE.AND P0, PT, R6, UR21, PT ;  /* 0x0000001506007c0c */ /* 0x000fe2000bf03270 */
[----:B------:R-:W-:-:S06]  /*1e30*/  UIADD3 UR5, UPT, UPT, UR4, -0x6, URZ ;  /* 0xfffffffa04057890 */ /* 0x000fcc000fffe0ff */
[----:B------:R-:W-:Y:S01]  /*1e40*/  ISETP.LE.AND P1, PT, R6, UR5, PT ;  /* 0x0000000506007c0c */ /* 0x000fe2000bf23270 */
[----:B------:R-:W-:-:S05]  /*1e50*/  UIADD3 UR5, UPT, UPT, UR4, -0x5, URZ ;  /* 0xfffffffb04057890 */ /* 0x000fca000fffe0ff */
[----:B-1----:R-:W4:Y:S02]  /*1e60*/  @!P0 LDS R17, [R3] ;  /* 0x0000000003118984 */ /* 0x002f240000000800 */
[----:B----4-:R-:W-:-:S05]  /*1e70*/  @!P0 FADD R14, R14, R17 ;  /* 0x000000110e0e8221 */ /* 0x010fca0000000000 */
[----:B------:R-:W-:Y:S01]  /*1e80*/  @!P0 STS [R7], R14 ;  /* 0x0000000e07008388 */ /* 0x000fe20000000800 */
[----:B------:R-:W-:Y:S01]  /*1e90*/  ISETP.LE.AND P0, PT, R6, UR5, PT ;  /* 0x0000000506007c0c */ /* 0x000fe2000bf03270 */
[----:B------:R-:W-:Y:S02]  /*1ea0*/  UIADD3 UR5, UPT, UPT, UR4, -0x4, URZ ;  /* 0xfffffffc04057890 */ /* 0x000fe4000fffe0ff */
[----:B------:R-:W1:Y:S04]  /*1eb0*/  @!P1 LDS R17, [R3+0x4] ;  /* 0x0000040003119984 */ /* 0x000e680000000800 */
[----:B------:R1:W-:Y:S02]  /*1ec0*/  STS [R3], R14 ;  /* 0x0000000e03007388 */ /* 0x0003e40000000800 */
[----:B-1----:R-:W-:-:S05]  /*1ed0*/  @!P1 FADD R14, R14, R17 ;  /* 0x000000110e0e9221 */ /* 0x002fca0000000000 */
[----:B------:R-:W-:Y:S01]  /*1ee0*/  @!P1 STS [R7], R14 ;  /* 0x0000000e07009388 */ /* 0x000fe20000000800 */
[----:B------:R-:W-:Y:S01]  /*1ef0*/  ISETP.LE.AND P1, PT, R6, UR5, PT ;  /* 0x0000000506007c0c */ /* 0x000fe2000bf23270 */
[----:B------:R-:W-:Y:S02]  /*1f00*/  UIADD3 UR5, UPT, UPT, UR4, -0x3, URZ ;  /* 0xfffffffd04057890 */ /* 0x000fe4000fffe0ff */
[----:B------:R-:W1:Y:S04]  /*1f10*/  @!P0 LDS R17, [R3+0x8] ;  /* 0x0000080003118984 */ /* 0x000e680000000800 */
[----:B------:R1:W-:Y:S02]  /*1f20*/  STS [R3+0x4], R14 ;  /* 0x0000040e03007388 */ /* 0x0003e40000000800 */
        /* <DEDUP_REMOVED lines=15> */
[----:B------:R-:W-:Y:S02]  /*2020*/  UIADD3 UR5, UPT, UPT, UR4, 0x1, URZ ;  /* 0x0000000104057890 */ /* 0x000fe4000fffe0ff */
[----:B------:R-:W1:Y:S04]  /*2030*/  @!P1 LDS R17, [R3+0x14] ;  /* 0x0000140003119984 */ /* 0x000e680000000800 */
[----:B------:R1:W-:Y:S02]  /*2040*/  STS [R3+0x10], R14 ;  /* 0x0000100e03007388 */ /* 0x0003e40000000800 */
[----:B-1----:R-:W-:-:S05]  /*2050*/  @!P1 FADD R14, R14, R17 ;  /* 0x000000110e0e9221 */ /* 0x002fca0000000000 */
[----:B------:R-:W-:Y:S01]  /*2060*/  @!P1 STS [R7], R14 ;  /* 0x0000000e07009388 */ /* 0x000fe20000000800 */
[----:B------:R-:W-:-:S03]  /*2070*/  ISETP.LE.AND P1, PT, R6, UR4, PT ;  /* 0x0000000406007c0c */ /* 0x000fc6000bf23270 */
        /* <DEDUP_REMOVED lines=50> */
[----:B------:R-:W-:Y:S04]  /*23a0*/  @!P0 STS [R7], R14 ;  /* 0x0000000e07008388 */ /* 0x000fe80000000800 */
[----:B------:R-:W1:Y:S04]  /*23b0*/  @!P1 LDS R17, [R3+0x3c] ;  /* 0x00003c0003119984 */ /* 0x000e680000000800 */
[----:B------:R1:W-:Y:S02]  /*23c0*/  STS [R3+0x38], R14 ;  /* 0x0000380e03007388 */ /* 0x0003e40000000800 */
[----:B-1----:R-:W-:-:S05]  /*23d0*/  @!P1 FADD R14, R14, R17 ;  /* 0x000000110e0e9221 */ /* 0x002fca0000000000 */
[----:B------:R3:W-:Y:S04]  /*23e0*/  @!P1 STS [R7], R14 ;  /* 0x0000000e07009388 */ /* 0x0007e80000000800 */
[----:B------:R3:W-:Y:S02]  /*23f0*/  STS [R3+0x3c], R14 ;  /* 0x00003c0e03007388 */ /* 0x0007e40000000800 */
.L_x_49:
[----:B0-2---:R-:W-:Y:S05]  /*2400*/  BSYNC.RECONVERGENT B0 ;  /* 0x0000000000007941 */ /* 0x005fea0003800200 */
.L_x_48:
[----:B------:R-:W-:Y:S01]  /*2410*/  ISETP.GE.AND P0, PT, R15, R6, PT ;  /* 0x000000060f00720c */ /* 0x000fe20003f06270 */
[----:B------:R-:W-:Y:S01]  /*2420*/  UIADD3 UR5, UPT, UPT, UR4, 0x9, URZ ;  /* 0x0000000904057890 */ /* 0x000fe2000fffe0ff */
[----:B------:R-:W-:Y:S01]  /*2430*/  IADD3 R11, PT, PT, R11, 0x10, RZ ;  /* 0x000000100b0b7810 */ /* 0x000fe20007ffe0ff */
[----:B------:R-:W-:Y:S01]  /*2440*/  UIADD3 UR4, UPT, UPT, UR4, 0x10, URZ ;  /* 0x0000001004047890 */ /* 0x000fe2000fffe0ff */
[----:B------:R-:W-:-:S09]  /*2450*/  VIADD R15, R15, 0x10 ;  /* 0x000000100f0f7836 */ /* 0x000fd20000000000 */
[----:B-1----:R-:W0:Y:S04]  /*2460*/  @!P0 LDS R17, [R4] ;  /* 0x0000000004118984 */ /* 0x002e280000000800 */
[----:B0-----:R0:W-:Y:S01]  /*2470*/  @!P0 STG.E desc[UR8][R12.64], R17 ;  /* 0x000000110c008986 */ /* 0x0011e2000c101908 */
[----:B------:R-:W-:Y:S01]  /*2480*/  BAR.SYNC.DEFER_BLOCKING 0x0 ;  /* 0x0000000000007b1d */ /* 0x000fe20000010000 */
[----:B------:R-:W-:-:S13]  /*2490*/  ISETP.LE.AND P0, PT, R6, UR5, PT ;  /* 0x0000000506007c0c */ /* 0x000fda000bf03270 */
[----:B0-----:R-:W-:Y:S05]  /*24a0*/  @!P0 BRA `(.L_x_67) ;  /* 0xffffffe400b08947 */ /* 0x001fea000383ffff */
.L_x_47:
[----:B-1----:R-:W1:Y:S01]  /*24b0*/  LDC.64 R8, c[0x0][0x388] ;  /* 0x0000e200ff087b82 */ /* 0x002e620000000a00 */
[----:B------:R-:W5:Y:S01]  /*24c0*/  LDS R11, [R7] ;  /* 0x00000000070b7984 */ /* 0x000f620000000800 */
[----:B-1----:R-:W-:-:S06]  /*24d0*/  IMAD.WIDE R8, R2, 0x4, R8 ;  /* 0x0000000402087825 */ /* 0x002fcc00078e0208 */
[----:B------:R-:W5:Y:S01]  /*24e0*/  LDG.E R8, desc[UR8][R8.64] ;  /* 0x0000000808087981 */ /* 0x000f62000c1e1900 */
[----:B------:R-:W-:Y:S01]  /*24f0*/  ISETP.GE.AND P0, PT, R6, 0x1, PT ;  /* 0x000000010600780c */ /* 0x000fe20003f06270 */
[----:B0-234-:R-:W-:Y:S02]  /*2500*/  HFMA2 R10, -RZ, RZ, 0, 0 ;  /* 0x00000000ff0a7431 */ /* 0x01dfe400000001ff */
[----:B-----5:R-:W-:-:S10]  /*2510*/  FMUL R11, R8, R11 ;  /* 0x0000000b080b7220 */ /* 0x020fd40000400000 */
[----:B------:R-:W-:Y:S05]  /*2520*/  @!P0 BRA `(.L_x_68) ;  /* 0x0000000800208947 */ /* 0x000fea0003800000 */
[----:B------:R-:W0:Y:S01]  /*2530*/  LDC.64 R8, c[0x0][0x380] ;  /* 0x0000e000ff087b82 */ /* 0x000e220000000a00 */
[----:B------:R-:W-:Y:S01]  /*2540*/  VIADD R7, R6, 0xffffffff ;  /* 0xffffffff06077836 */ /* 0x000fe20000000000 */
[----:B------:R-:W-:Y:S01]  /*2550*/  IADD3 R5, PT, PT, R5, R0, RZ ;  /* 0x0000000005057210 */ /* 0x000fe20007ffe0ff */
[----:B------:R-:W-:Y:S01]  /*2560*/  IMAD.MOV.U32 R10, RZ, RZ, RZ ;  /* 0x000000ffff0a7224 */ /* 0x000fe200078e00ff */
[----:B------:R-:W-:Y:S01]  /*2570*/  MOV R13, 0x8 ;  /* 0x00000008000d7802 */ /* 0x000fe20000000f00 */
[----:B------:R-:W-:Y:S01]  /*2580*/  IMAD.MOV.U32 R6, RZ, RZ, R0 ;  /* 0x000000ffff067224 */ /* 0x000fe200078e0000 */
[----:B------:R-:W1:Y:S06]  /*2590*/  LDCU UR5, c[0x0][0x39c] ;  /* 0x00007380ff0577ac */ /* 0x000e6c0008000800 */
.L_x_73:
[----:B-1----:R-:W-:Y:S01]  /*25a0*/  ISETP.GE.AND P0, PT, R6, UR5, PT ;  /* 0x0000000506007c0c */ /* 0x002fe2000bf06270 */
[----:B------:R-:W-:-:S12]  /*25b0*/  BSSY.RECONVERGENT B0, `(.L_x_69) ;  /* 0x0000005000007945 */ /* 0x000fd80003800200 */
[----:B------:R-:W-:Y:S05]  /*25c0*/  @P0 BRA `(.L_x_70) ;  /* 0x00000000000c0947 */ /* 0x000fea0003800000 */
[----:B0-----:R-:W-:-:S06]  /*25d0*/  IMAD.WIDE R14, R5, 0x4, R8 ;  /* 0x00000004050e7825 */ /* 0x001fcc00078e0208 */
[----:B------:R-:W2:Y:S04]  /*25e0*/  LDG.E R15, desc[UR8][R14.64] ;  /* 0x000000080e0f7981 */ /* 0x000ea8000c1e1900 */
[----:B--2---:R1:W-:Y:S02]  /*25f0*/  STS [R4], R15 ;  /* 0x0000000f04007388 */ /* 0x0043e40000000800 */
.L_x_70:
[----:B------:R-:W-:Y:S05]  /*2600*/  BSYNC.RECONVERGENT B0 ;  /* 0x0000000000007941 */ /* 0x000fea0003800200 */
.L_x_69:
[----:B------:R-:W-:Y:S01]  /*2610*/  BAR.SYNC.DEFER_BLOCKING 0x0 ;  /* 0x0000000000007b1d */ /* 0x000fe20000010000 */
[----:B------:R-:W-:-:S05]  /*2620*/  ISETP.NE.AND P0, PT, R0, RZ, PT ;  /* 0x000000ff0000720c */ /* 0x000fca0003f05270 */
[----:B------:R-:W-:Y:S08]  /*2630*/  BSSY.RECONVERGENT B0, `(.L_x_71) ;  /* 0x0000071000007945 */ /* 0x000ff00003800200 */
[----:B------:R-:W-:Y:S05]  /*2640*/  @P0 BRA `(.L_x_72) ;  /* 0x0000000400bc0947 */ /* 0x000fea0003800000 */
[C---:B------:R-:W-:Y:S01]  /*2650*/  IADD3 R12, PT, PT, R13.reuse, -0x8, RZ ;  /* 0xfffffff80d0c7810 */ /* 0x040fe20007ffe0ff */
[C---:B------:R-:W-:Y:S02]  /*2660*/  VIADD R14, R13.reuse, 0xfffffff9 ;  /* 0xfffffff90d0e7836 */ /* 0x040fe40000000000 */
[C---:B-1----:R-:W-:Y:S01]  /*2670*/  VIADD R15, R13.reuse, 0xfffffffb ;  /* 0xfffffffb0d0f7836 */ /* 0x042fe20000000000 */
[----:B------:R-:W-:Y:S02]  /*2680*/  ISETP.GE.AND P5, PT, R12, UR5, PT ;  /* 0x000000050c007c0c */ /* 0x000fe4000bfa6270 */
[----:B------:R-:W-:Y:S02]  /*2690*/  ISETP.GE.AND P3, PT, R14, UR5, PT ;  /* 0x000000050e007c0c */ /* 0x000fe4000bf66270 */
[----:B------:R-:W-:Y:S02]  /*26a0*/  IADD3 R14, PT, PT, R13, -0x6, RZ ;  /* 0xfffffffa0d0e7810 */ /* 0x000fe40007ffe0ff */
[----:B------:R-:W-:-:S02]  /*26b0*/  ISETP.GE.AND P2, PT, R15, UR5, PT ;  /* 0x000000050f007c0c */ /* 0x000fc4000bf46270 */
[----:B------:R-:W-:Y:S02]  /*26c0*/  ISETP.GE.AND P1, PT, R14, UR5, PT ;  /* 0x000000050e007c0c */ /* 0x000fe4000bf26270 */
[----:B------:R-:W-:-:S03]  /*26d0*/  IADD3 R15, PT, PT, R13, -0x3, RZ ;  /* 0xfffffffd0d0f7810 */ /* 0x000fc60007ffe0ff */
[----:B------:R-:W1:Y:S04]  /*26e0*/  @!P5 LDS R12, [R3] ;  /* 0x00000000030cd984 */ /* 0x000e680000000800 */
[----:B------:R-:W2:Y:S04]  /*26f0*/  @!P3 LDS R14, [R3+0x4] ;  /* 0x00000400030eb984 */ /* 0x000ea80000000800 */
[----:B------:R-:W3:Y:S04]  /*2700*/  @!P1 LDS R16, [R3+0x8] ;  /* 0x0000080003109984 */ /* 0x000ee80000000800 */
[----:B------:R-:W4:Y:S01]  /*2710*/  @!P2 LDS R18, [R3+0xc] ;  /* 0x00000c000312a984 */ /* 0x000f220000000800 */
[----:B-1----:R-:W-:-:S02]  /*2720*/  FSETP.GT.AND P4, PT, R11, R12, !P5 ;  /* 0x0000000c0b00720b */ /* 0x002fc40006f84000 */
[----:B------:R-:W-:-:S04]  /*2730*/  IADD3 R12, PT, PT, R13, -0x4, RZ ;  /* 0xfffffffc0d0c7810 */ /* 0x000fc80007ffe0ff */
[----:B------:R-:W-:-:S07]  /*2740*/  ISETP.GE.AND P0, PT, R12, UR5, PT ;  /* 0x000000050c007c0c */ /* 0x000fce000bf06270 */
[----:B------:R-:W-:Y:S01]  /*2750*/  @P4 VIADD R10, R13, 0xfffffff9 ;  /* 0xfffffff90d0a4836 */ /* 0x000fe20000000000 */
[----:B------:R-:W-:Y:S02]  /*2760*/  ISETP.GE.AND P4, PT, R15, UR5, PT ;  /* 0x000000050f007c0c */ /* 0x000fe4000bf86270 */
[----:B------:R-:W-:Y:S02]  /*2770*/  IADD3 R15, PT, PT, R13, -0x2, RZ ;  /* 0xfffffffe0d0f7810 */ /* 0x000fe40007ffe0ff */
[----:B------:R-:W-:Y:S01]  /*2780*/  @!P5 ISETP.NE.AND P6, PT, R10, UR5, PT ;  /* 0x000000050a00dc0c */ /* 0x000fe2000bfc5270 */
[----:B------:R-:W1:Y:S03]  /*2790*/  @!P0 LDS R12, [R3+0x10] ;  /* 0x00001000030c8984 */ /* 0x000e660000000800 */
[----:B------:R-:W-:Y:S02]  /*27a0*/  @!P5 SEL R10, R7, R10, !P6 ;  /* 0x0000000a070ad207 */ /* 0x000fe40007000000 */
[----:B--2---:R-:W-:-:S02]  /*27b0*/  FSETP.GT.AND P5, PT, R11, R14, !P3 ;  /* 0x0000000e0b00720b */ /* 0x004fc40005fa4000 */
[----:B---3--:R-:W-:Y:S01]  /*27c0*/  FSETP.GT.AND P6, PT, R11, R16, !P1 ;  /* 0x000000100b00720b */ /* 0x008fe20004fc4000 */
[----:B------:R-:W2:Y:S10]  /*27d0*/  @!P4 LDS R14, [R3+0x14] ;  /* 0x00001400030ec984 */ /* 0x000eb40000000800 */
[----:B------:R-:W-:-:S05]  /*27e0*/  @P5 VIADD R10, R13, 0xfffffffa ;  /* 0xfffffffa0d0a5836 */ /* 0x000fca0000000000 */
[----:B------:R-:W-:-:S04]  /*27f0*/  @!P3 ISETP.NE.AND P5, PT, R10, UR5, PT ;  /* 0x000000050a00bc0c */ /* 0x000fc8000bfa5270 */
[----:B------:R-:W-:Y:S01]  /*2800*/  @!P3 SEL R10, R7, R10, !P5 ;  /* 0x0000000a070ab207 */ /* 0x000fe20006800000 */
[----:B------:R-:W-:Y:S01]  /*2810*/  @P6 VIADD R10, R13, 0xfffffffb ;  /* 0xfffffffb0d0a6836 */ /* 0x000fe20000000000 */
[----:B------:R-:W-:Y:S01]  /*2820*/  ISETP.GE.AND P5, PT, R15, UR5, PT ;  /* 0x000000050f007c0c */ /* 0x000fe2000bfa6270 */
[----:B------:R-:W-:Y:S01]  /*2830*/  VIADD R15, R13, 0x2 ;  /* 0x000000020d0f7836 */ /* 0x000fe20000000000 */
[----:B----4-:R-:W-:Y:S02]  /*2840*/  FSETP.GT.AND P3, PT, R11, R18, !P2 ;  /* 0x000000120b00720b */ /* 0x010fe40005764000 */
[----:B------:R-:W-:-:S04]  /*2850*/  @!P1 ISETP.NE.AND P6, PT, R10, UR5, PT ;  /* 0x000000050a009c0c */ /* 0x000fc8000bfc5270 */
[----:B------:R-:W-:Y:S02]  /*2860*/  @!P1 SEL R10, R7, R10, !P6 ;  /* 0x0000000a070a9207 */ /* 0x000fe40007000000 */
[----:B-1----:R-:W-:Y:S01]  /*2870*/  FSETP.GT.AND P1, PT, R11, R12, !P0 ;  /* 0x0000000c0b00720b */ /* 0x002fe20004724000 */
[C---:B------:R-:W-:Y:S02]  /*2880*/  VIADD R12, R13.reuse, 0xffffffff ;  /* 0xffffffff0d0c7836 */ /* 0x040fe40000000000 */
[----:B------:R-:W1:Y:S02]  /*2890*/  @!P5 LDS R16, [R3+0x18] ;  /* 0x000018000310d984 */ /* 0x000e640000000800 */
[C---:B------:R-:W-:Y:S02]  /*28a0*/  @P3 IADD3 R10, PT, PT, R13.reuse, -0x4, RZ ;  /* 0xfffffffc0d0a3810 */ /* 0x040fe40007ffe0ff */
[----:B------:R-:W-:Y:S01]  /*28b0*/  ISETP.GE.AND P3, PT, R12, UR5, PT ;  /* 0x000000050c007c0c */ /* 0x000fe2000bf66270 */
[----:B------:R-:W-:Y:S01]  /*28c0*/  VIADD R12, R13, 0x1 ;  /* 0x000000010d0c7836 */ /* 0x000fe20000000000 */
[----:B------:R-:W-:-:S04]  /*28d0*/  @!P2 ISETP.NE.AND P6, PT, R10, UR5, PT ;  /* 0x000000050a00ac0c */ /* 0x000fc8000bfc5270 */
[----:B------:R-:W-:Y:S02]  /*28e0*/  @!P2 SEL R10, R7, R10, !P6 ;  /* 0x0000000a070aa207 */ /* 0x000fe40007000000 */
[C---:B------:R-:W-:Y:S02]  /*28f0*/  ISETP.GE.AND P2, PT, R13.reuse, UR5, PT ;  /* 0x000000050d007c0c */ /* 0x040fe4000bf46270 */
[----:B------:R-:W-:Y:S02]  /*2900*/  @P1 IADD3 R10, PT, PT, R13, -0x3, RZ ;  /* 0xfffffffd0d0a1810 */ /* 0x000fe40007ffe0ff */
[----:B--2---:R-:W-:Y:S02]  /*2910*/  FSETP.GT.AND P6, PT, R11, R14, !P4 ;  /* 0x0000000e0b00720b */ /* 0x004fe400067c4000 */
[----:B------:R-:W-:Y:S01]  /*2920*/  @!P0 ISETP.NE.AND P1, PT, R10, UR5, PT ;  /* 0x000000050a008c0c */ /* 0x000fe2000bf25270 */
[----:B------:R-:W2:Y:S03]  /*2930*/  @!P3 LDS R14, [R3+0x1c] ;  /* 0x00001c00030eb984 */ /* 0x000ea60000000800 */
[----:B------:R-:W-:-:S02]  /*2940*/  @!P0 SEL R10, R7, R10, !P1 ;  /* 0x0000000a070a8207 */ /* 0x000fc40004800000 */
[----:B------:R-:W-:Y:S02]  /*2950*/  ISETP.GE.AND P1, PT, R12, UR5, PT ;  /* 0x000000050c007c0c */ /* 0x000fe4000bf26270 */
[----:B------:R-:W3:Y:S01]  /*2960*/  @!P2 LDS R12, [R3+0x20] ;  /* 0x00002000030ca984 */ /* 0x000ee20000000800 */
[----:B------:R-:W-:Y:S01]  /*2970*/  ISETP.GE.AND P0, PT, R15, UR5, PT ;  /* 0x000000050f007c0c */ /* 0x000fe2000bf06270 */
[C---:B------:R-:W-:Y:S01]  /*2980*/  VIADD R15, R13.reuse, 0x3 ;  /* 0x000000030d0f7836 */ /* 0x040fe20000000000 */
[----:B------:R-:W-:-:S04]  /*2990*/  @P6 IADD3 R10, PT, PT, R13, -0x2, RZ ;  /* 0xfffffffe0d0a6810 */ /* 0x000fc80007ffe0ff */
[----:B------:R-:W-:-:S04]  /*29a0*/  @!P4 ISETP.NE.AND P6, PT, R10, UR5, PT ;  /* 0x000000050a00cc0c */ /* 0x000fc8000bfc5270 */
[----:B------:R-:W4:Y:S01]  /*29b0*/  @!P1 LDS R18, [R3+0x24] ;  /* 0x0000240003129984 */ /* 0x000f220000000800 */
[----:B------:R-:W-:Y:S02]  /*29c0*/  @!P4 SEL R10, R7, R10, !P6 ;  /* 0x0000000a070ac207 */ /* 0x000fe40007000000 */
[----:B-1----:R-:W-:Y:S02]  /*29d0*/  FSETP.GT.AND P4, PT, R11, R16, !P5 ;  /* 0x000000100b00720b */ /* 0x002fe40006f84000 */
[----:B------:R-:W1:Y:S11]  /*29e0*/  @!P0 LDS R16, [R3+0x28] ;  /* 0x0000280003108984 */ /* 0x000e760000000800 */
[----:B------:R-:W-:-:S04]  /*29f0*/  @P4 IADD3 R10, PT, PT, R13, -0x1, RZ ;  /* 0xffffffff0d0a4810 */ /* 0x000fc80007ffe0ff */
[----:B------:R-:W-:Y:S02]  /*2a00*/  @!P5 ISETP.NE.AND P6, PT, R10, UR5, PT ;  /* 0x000000050a00dc0c */ /* 0x000fe4000bfc5270 */
[----:B--2---:R-:W-:Y:S02]  /*2a10*/  @!P3 FSETP.GT.AND P4, PT, R11, R14, PT ;  /* 0x0000000e0b00b20b */ /* 0x004fe40003f84000 */
[----:B------:R-:W-:Y:S02]  /*2a20*/  @!P5 SEL R10, R7, R10, !P6 ;  /* 0x0000000a070ad207 */ /* 0x000fe40007000000 */
[----:B------:R-:W-:Y:S02]  /*2a30*/  ISETP.GE.AND P5, PT, R15, UR5, PT ;  /* 0x000000050f007c0c */ /* 0x000fe4000bfa6270 */
[----:B------:R-:W-:Y:S02]  /*2a40*/  IADD3 R14, PT, PT, R13, 0x4, RZ ;  /* 0x000000040d0e7810 */ /* 0x000fe40007ffe0ff */
[----:B---3--:R-:W-:-:S02]  /*2a50*/  FSETP.GT.AND P6, PT, R11, R12, !P2 ;  /* 0x0000000c0b00720b */ /* 0x008fc400057c4000 */
[C---:B------:R-:W-:Y:S02]  /*2a60*/  @!P3 SEL R12, R13.reuse, R10, P4 ;  /* 0x0000000a0d0cb207 */ /* 0x040fe40002000000 */
[----:B------:R-:W-:Y:S02]  /*2a70*/  IADD3 R15, PT, PT, R13, 0x6, RZ ;  /* 0x000000060d0f7810 */ /* 0x000fe40007ffe0ff */
[----:B------:R-:W-:-:S04]  /*2a80*/  @!P3 ISETP.NE.AND P4, PT, R12, UR5, PT ;  /* 0x000000050c00bc0c */ /* 0x000fc8000bf85270 */
[----:B------:R-:W-:Y:S02]  /*2a90*/  @!P3 SEL R10, R7, R12, !P4 ;  /* 0x0000000c070ab207 */ /* 0x000fe40006000000 */
[----:B------:R-:W-:Y:S01]  /*2aa0*/  ISETP.GE.AND P3, PT, R14, UR5, PT ;  /* 0x000000050e007c0c */ /* 0x000fe2000bf66270 */
[----:B------:R-:W-:Y:S01]  /*2ab0*/  @P6 VIADD R10, R13, 0x1 ;  /* 0x000000010d0a6836 */ /* 0x000fe20000000000 */
[----:B------:R-:W2:Y:S01]  /*2ac0*/  @!P5 LDS R14, [R3+0x2c] ;  /* 0x00002c00030ed984 */ /* 0x000ea20000000800 */
[----:B----4-:R-:W-:Y:S02]  /*2ad0*/  FSETP.GT.AND P4, PT, R11, R18, !P1 ;  /* 0x000000120b00720b */ /* 0x010fe40004f84000 */
[----:B------:R-:W-:Y:S02]  /*2ae0*/  IADD3 R12, PT, PT, R13, 0x5, RZ ;  /* 0x000000050d0c7810 */ /* 0x000fe40007ffe0ff */
[----:B------:R-:W-:-:S04]  /*2af0*/  @!P2 ISETP.NE.AND P6, PT, R10, UR5, PT ;  /* 0x000000050a00ac0c */ /* 0x000fc8000bfc5270 */
[----:B------:R-:W-:Y:S02]  /*2b00*/  @!P2 SEL R10, R7, R10, !P6 ;  /* 0x0000000a070aa207 */ /* 0x000fe40007000000 */
[----:B------:R-:W-:Y:S02]  /*2b10*/  ISETP.GE.AND P2, PT, R12, UR5, PT ;  /* 0x000000050c007c0c */ /* 0x000fe4000bf46270 */
[----:B------:R-:W3:Y:S01]  /*2b20*/  @!P3 LDS R12, [R3+0x30] ;  /* 0x00003000030cb984 */ /* 0x000ee20000000800 */
[----:B------:R-:W-:Y:S01]  /*2b30*/  @P4 VIADD R10, R13, 0x2 ;  /* 0x000000020d0a4836 */ /* 0x000fe20000000000 */
[----:B-1----:R-:W-:-:S04]  /*2b40*/  FSETP.GT.AND P4, PT, R11, R16, !P0 ;  /* 0x000000100b00720b */ /* 0x002fc80004784000 */
[----:B------:R-:W-:-:S04]  /*2b50*/  @!P1 ISETP.NE.AND P6, PT, R10, UR5, PT ;  /* 0x000000050a009c0c */ /* 0x000fc8000bfc5270 */
[----:B------:R-:W-:Y:S01]  /*2b60*/  @!P1 SEL R10, R7, R10, !P6 ;  /* 0x0000000a070a9207 */ /* 0x000fe20007000000 */
[----:B------:R-:W1:Y:S01]  /*2b70*/  @!P2 LDS R16, [R3+0x34] ;  /* 0x000034000310a984 */ /* 0x000e620000000800 */
[----:B------:R-:W-:Y:S01]  /*2b80*/  ISETP.GE.AND P1, PT, R15, UR5, PT ;  /* 0x000000050f007c0c */ /* 0x000fe2000bf26270 */
[C---:B------:R-:W-:Y:S02]  /*2b90*/  VIADD R15, R13.reuse, 0x7 ;  /* 0x000000070d0f7836 */ /* 0x040fe40000000000 */
[----:B------:R-:W-:-:S03]  /*2ba0*/  @P4 IADD3 R10, PT, PT, R13, 0x3, RZ ;  /* 0x000000030d0a4810 */ /* 0x000fc60007ffe0ff */
[----:B------:R-:W-:Y:S02]  /*2bb0*/  ISETP.GE.AND P4, PT, R15, UR5, PT ;  /* 0x000000050f007c0c */ /* 0x000fe4000bf86270 */
[----:B------:R-:W-:-:S04]  /*2bc0*/  @!P0 ISETP.NE.AND P6, PT, R10, UR5, PT ;  /* 0x000000050a008c0c */ /* 0x000fc8000bfc5270 */
[----:B------:R-:W-:Y:S01]  /*2bd0*/  @!P0 SEL R10, R7, R10, !P6 ;  /* 0x0000000a070a8207 */ /* 0x000fe20007000000 */
[----:B------:R-:W4:Y:S01]  /*2be0*/  @!P1 LDS R18, [R3+0x38] ;  /* 0x0000380003129984 */ /* 0x000f220000000800 */
[----:B--2---:R-:W-:-:S05]  /*2bf0*/  FSETP.GT.AND P6, PT, R11, R14, !P5 ;  /* 0x0000000e0b00720b */ /* 0x004fca0006fc4000 */
[----:B------:R-:W2:Y:S08]  /*2c00*/  @!P4 LDS R14, [R3+0x3c] ;  /* 0x00003c00030ec984 */ /* 0x000eb00000000800 */
[----:B------:R-:W-:Y:S01]  /*2c10*/  @P6 VIADD R10, R13, 0x4 ;  /* 0x000000040d0a6836 */ /* 0x000fe20000000000 */
[----:B---3--:R-:W-:-:S04]  /*2c20*/  FSETP.GT.AND P0, PT, R11, R12, !P3 ;  /* 0x0000000c0b00720b */ /* 0x008fc80005f04000 */
[----:B------:R-:W-:-:S04]  /*2c30*/  @!P5 ISETP.NE.AND P6, PT, R10, UR5, PT ;  /* 0x000000050a00dc0c */ /* 0x000fc8000bfc5270 */
[----:B------:R-:W-:Y:S02]  /*2c40*/  @!P5 SEL R10, R7, R10, !P6 ;  /* 0x0000000a070ad207 */ /* 0x000fe40007000000 */
[----:B-1----:R-:W-:-:S03]  /*2c50*/  FSETP.GT.AND P5, PT, R11, R16, !P2 ;  /* 0x000000100b00720b */ /* 0x002fc600057a4000 */
[----:B------:R-:W-:-:S04]  /*2c60*/  @P0 IADD3 R10, PT, PT, R13, 0x5, RZ ;  /* 0x000000050d0a0810 */ /* 0x000fc80007ffe0ff */
[----:B------:R-:W-:-:S04]  /*2c70*/  @!P3 ISETP.NE.AND P0, PT, R10, UR5, PT ;  /* 0x000000050a00bc0c */ /* 0x000fc8000bf05270 */
[----:B------:R-:W-:Y:S02]  /*2c80*/  @!P3 SEL R10, R7, R10, !P0 ;  /* 0x0000000a070ab207 */ /* 0x000fe40004000000 */
[----:B------:R-:W-:Y:S01]  /*2c90*/  @P5 VIADD R10, R13, 0x6 ;  /* 0x000000060d0a5836 */ /* 0x000fe20000000000 */
[----:B----4-:R-:W-:-:S04]  /*2ca0*/  FSETP.GT.AND P3, PT, R11, R18, !P1 ;  /* 0x000000120b00720b */ /* 0x010fc80004f64000 */
[----:B------:R-:W-:-:S04]  /*2cb0*/  @!P2 ISETP.NE.AND P0, PT, R10, UR5, PT ;  /* 0x000000050a00ac0c */ /* 0x000fc8000bf05270 */
[----:B------:R-:W-:Y:S02]  /*2cc0*/  @!P2 SEL R10, R7, R10, !P0 ;  /* 0x0000000a070aa207 */ /* 0x000fe40004000000 */
[----:B--2---:R-:W-:-:S03]  /*2cd0*/  FSETP.GT.AND P2, PT, R11, R14, !P4 ;  /* 0x0000000e0b00720b */ /* 0x004fc60006744000 */
[----:B------:R-:W-:-:S04]  /*2ce0*/  @P3 IADD3 R10, PT, PT, R13, 0x7, RZ ;  /* 0x000000070d0a3810 */ /* 0x000fc80007ffe0ff */
[----:B------:R-:W-:-:S04]  /*2cf0*/  @!P1 ISETP.NE.AND P0, PT, R10, UR5, PT ;  /* 0x000000050a009c0c */ /* 0x000fc8000bf05270 */
[----:B------:R-:W-:Y:S02]  /*2d00*/  @!P1 SEL R10, R7, R10, !P0 ;  /* 0x0000000a070a9207 */ /* 0x000fe40004000000 */
[----:B------:R-:W-:-:S05]  /*2d10*/  @P2 VIADD R10, R13, 0x8 ;  /* 0x000000080d0a2836 */ /* 0x000fca0000000000 */
[----:B------:R-:W-:-:S04]  /*2d20*/  @!P4 ISETP.NE.AND P0, PT, R10, UR5, PT ;  /* 0x000000050a00cc0c */ /* 0x000fc8000bf05270 */
[----:B------:R-:W-:-:S09]  /*2d30*/  @!P4 SEL R10, R7, R10, !P0 ;  /* 0x0000000a070ac207 */ /* 0x000fd20004000000 */
.L_x_72:
[----:B------:R-:W-:Y:S05]  /*2d40*/  BSYNC.RECONVERGENT B0 ;  /* 0x0000000000007941 */ /* 0x000fea0003800200 */
.L_x_71:
[C---:B------:R-:W-:Y:S01]  /*2d50*/  IADD3 R12, PT, PT, R13.reuse, 0x8, RZ ;  /* 0x000000080d0c7810 */ /* 0x040fe20007ffe0ff */
[----:B------:R-:W-:Y:S01]  /*2d60*/  VIADD R13, R13, 0x10 ;  /* 0x000000100d0d7836 */ /* 0x000fe20000000000 */
[----:B------:R-:W-:Y:S01]  /*2d70*/  IADD3 R5, PT, PT, R5, 0x10, RZ ;  /* 0x0000001005057810 */ /* 0x000fe20007ffe0ff */
[----:B------:R-:W-:Y:S01]  /*2d80*/  VIADD R6, R6, 0x10 ;  /* 0x0000001006067836 */ /* 0x000fe20000000000 */
[----:B------:R-:W-:-:S13]  /*2d90*/  ISETP.GE.AND P0, PT, R12, UR5, PT ;  /* 0x000000050c007c0c */ /* 0x000fda000bf06270 */
[----:B------:R-:W-:Y:S05]  /*2da0*/  @!P0 BRA `(.L_x_73) ;  /* 0xfffffff400fc8947 */ /* 0x000fea000383ffff */
.L_x_68:
[----:B------:R-:W2:Y:S02]  /*2db0*/  LDCU UR4, c[0x0][0x398] ;  /* 0x00007300ff0477ac */ /* 0x000ea40008000800 */
[----:B--2---:R-:W-:-:S04]  /*2dc0*/  ISETP.GE.AND P0, PT, R2, UR4, PT ;  /* 0x0000000402007c0c */ /* 0x004fc8000bf06270 */
[----:B------:R-:W-:-:S13]  /*2dd0*/  ISETP.NE.OR P0, PT, R0, RZ, P0 ;  /* 0x000000ff0000720c */ /* 0x000fda0000705670 */
[----:B------:R-:W-:Y:S05]  /*2de0*/  @P0 EXIT ;  /* 0x000000000000094d */ /* 0x000fea0003800000 */
[----:B-1----:R-:W1:Y:S02]  /*2df0*/  LDC.64 R4, c[0x0][0x390] ;  /* 0x0000e400ff047b82 */ /* 0x002e640000000a00 */
[----:B-1----:R-:W-:-:S05]  /*2e00*/  IMAD.WIDE R2, R2, 0x4, R4 ;  /* 0x0000000402027825 */ /* 0x002fca00078e0204 */
[----:B------:R-:W-:Y:S01]  /*2e10*/  STG.E desc[UR8][R2.64], R10 ;  /* 0x0000000a02007986 */ /* 0x000fe2000c101908 */
[----:B------:R-:W-:Y:S05]  /*2e20*/  EXIT ;  /* 0x000000000000794d */ /* 0x000fea0003800000 */
.L_x_74:
        /* <DEDUP_REMOVED lines=13> */
.L_x_174:


//--------------------- .text._Z23GetMaxFromMeasureMediumPfPiii --------------------------
	.section	.text._Z23GetMaxFromMeasureMediumPfPiii,"ax",@progbits
	.align	128
        .global         _Z23GetMaxFromMeasureMediumPfPiii
        .type           _Z23GetMaxFromMeasureMediumPfPiii,@function
        .size           _Z23GetMaxFromMeasureMediumPfPiii,(.L_x_175 - _Z23GetMaxFromMeasureMediumPfPiii)
        .other          _Z23GetMaxFromMeasureMediumPfPiii,@"STO_CUDA_ENTRY STV_DEFAULT"
_Z23GetMaxFromMeasureMediumPfPiii:
.text._Z23GetMaxFromMeasureMediumPfPiii:
[----:B------:R-:W-:Y:S01]  /*0000*/  LDC R1, c[0x0][0x37c] ;  /* 0x0000df00ff017b82 */ /* 0x000fe20000000800 */
[----:B------:R-:W0:Y:S01]  /*0010*/  LDCU UR5, c[0x0][0x394] ;  /* 0x00007280ff0577ac */ /* 0x000e220008000800 */
[----:B------:R-:W1:Y:S01]  /*0020*/  S2R R8, SR_TID.Y ;  /* 0x0000000000087919 */ /* 0x000e620000002200 */
[----:B------:R-:W-:Y:S01]  /*0030*/  IMAD.MOV.U32 R0, RZ, RZ, -0x1 ;  /* 0xffffffffff007424 */ /* 0x000fe200078e00ff */
[----:B------:R-:W2:Y:S01]  /*0040*/  LDCU UR6, c[0x0][0x394] ;  /* 0x00007280ff0677ac */ /* 0x000ea20008000800 */
[----:B------:R-:W1:Y:S01]  /*0050*/  S2R R3, SR_CTAID.X ;  /* 0x0000000000037919 */ /* 0x000e620000002500 */
[----:B------:R-:W3:Y:S01]  /*0060*/  LDCU.64 UR8, c[0x0][0x358] ;  /* 0x00006b00ff0877ac */ /* 0x000ee20008000a00 */
[----:B------:R-:W4:Y:S01]  /*0070*/  S2R R5, SR_TID.X ;  /* 0x0000000000057919 */ /* 0x000f220000002100 */
[----:B0-----:R-:W-:-:S11]  /*0080*/  ULOP3.LUT UP0, URZ, UR5, 0xf, URZ, 0xc0, !UPT ;  /* 0x0000000f05ff7892 */ /* 0x001fd6000f80c0ff */
[----:B------:R-:W-:-:S04]  /*0090*/  @UP0 USHF.R.S32.HI UR4, URZ, 0x1f, UR5 ;  /* 0x0000001fff040899 */ /* 0x000fc80008011405 */
[----:B------:R-:W-:-:S04]  /*00a0*/  @UP0 ULEA.HI UR4, UR4, UR5, URZ, 0x4 ;  /* 0x0000000504040291 */ /* 0x000fc8000f8f20ff */
[----:B------:R-:W-:Y:S01]  /*00b0*/  @UP0 ULOP3.LUT UR4, UR4, 0xfffffff0, URZ, 0xc0, !UPT ;  /* 0xfffffff004040892 */ /* 0x000fe2000f8ec0ff */
[----:B-1----:R-:W-:-:S03]  /*00c0*/  IMAD R4, R3, 0x20, R8 ;  /* 0x0000002003047824 */ /* 0x002fc600078e0208 */
[----:B--2---:R-:W-:Y:S02]  /*00d0*/  @UP0 UIADD3 UR6, UPT, UPT, UR4, 0x10, URZ ;  /* 0x0000001004060890 */ /* 0x004fe4000fffe0ff */
[----:B------:R-:W-:-:S09]  /*00e0*/  UISETP.GE.AND UP0, UPT, UR5, 0x1, UPT ;  /* 0x000000010500788c */ /* 0x000fd2000bf06270 */
[----:B---34-:R-:W-:Y:S05]  /*00f0*/  BRA.U !UP0, `(.L_x_75) ;  /* 0x0000000508f87547 */ /* 0x018fea000b800000 */
[----:B------:R-:W0:Y:S01]  /*0100*/  S2UR UR5, SR_CgaCtaId ;  /* 0x00000000000579c3 */ /* 0x000e220000008800 */
[----:B------:R-:W-:Y:S01]  /*0110*/  UMOV UR4, 0x400 ;  /* 0x0000040000047882 */ /* 0x000fe20000000000 */
[--C-:B------:R-:W-:Y:S01]  /*0120*/  IMAD R7, R4, UR6, R5.reuse ;  /* 0x0000000604077c24 */ /* 0x100fe2000f8e0205 */
[----:B------:R-:W1:Y:S01]  /*0130*/  LDCU UR7, c[0x0][0x394] ;  /* 0x00007280ff0777ac */ /* 0x000e620008000800 */
[----:B------:R-:W-:Y:S02]  /*0140*/  IMAD.MOV.U32 R0, RZ, RZ, -0x1 ;  /* 0xffffffffff007424 */ /* 0x000fe400078e00ff */
[----:B------:R-:W-:Y:S02]  /*0150*/  IMAD.MOV.U32 R6, RZ, RZ, -0x3b860000 ;  /* 0xc47a0000ff067424 */ /* 0x000fe400078e00ff */
[----:B------:R-:W2:Y:S01]  /*0160*/  LDC.64 R2, c[0x0][0x380] ;  /* 0x0000e000ff027b82 */ /* 0x000ea20000000a00 */
[----:B------:R-:W-:Y:S02]  /*0170*/  IMAD.MOV.U32 R11, RZ, RZ, 0x7 ;  /* 0x00000007ff0b7424 */ /* 0x000fe400078e00ff */
[----:B------:R-:W-:Y:S01]  /*0180*/  IMAD.MOV.U32 R9, RZ, RZ, R5 ;  /* 0x000000ffff097224 */ /* 0x000fe200078e0005 */
[----:B0-----:R-:W-:-:S06]  /*0190*/  ULEA UR4, UR5, UR4, 0x18 ;  /* 0x0000000405047291 */ /* 0x001fcc000f8ec0ff */
[----:B------:R-:W-:-:S05]  /*01a0*/  LEA R8, R8, UR4, 0x6 ;  /* 0x0000000408087c11 */ /* 0x000fca000f8e30ff */
[----:B-1----:R-:W-:-:S07]  /*01b0*/  IMAD R10, R5, 0x4, R8 ;  /* 0x00000004050a7824 */ /* 0x002fce00078e0208 */
.L_x_80:
[----:B------:R-:W-:Y:S01]  /*01c0*/  ISETP.GE.AND P0, PT, R9, UR7, PT ;  /* 0x0000000709007c0c */ /* 0x000fe2000bf06270 */
[----:B------:R-:W-:-:S12]  /*01d0*/  BSSY.RECONVERGENT B0, `(.L_x_76) ;  /* 0x0000005000007945 */ /* 0x000fd80003800200 */
[----:B0-----:R-:W-:Y:S05]  /*01e0*/  @P0 BRA `(.L_x_77) ;  /* 0x00000000000c0947 */ /* 0x001fea0003800000 */
[----:B--2---:R-:W-:-:S06]  /*01f0*/  IMAD.WIDE R12, R7, 0x4, R2 ;  /* 0x00000004070c7825 */ /* 0x004fcc00078e0202 */
[----:B------:R-:W2:Y:S04]  /*0200*/  LDG.E R13, desc[UR8][R12.64] ;  /* 0x000000080c0d7981 */ /* 0x000ea8000c1e1900 */
[----:B--2---:R0:W-:Y:S02]  /*0210*/  STS [R10], R13 ;  /* 0x0000000d0a007388 */ /* 0x0041e40000000800 */
.L_x_77:
[----:B------:R-:W-:Y:S05]  /*0220*/  BSYNC.RECONVERGENT B0 ;  /* 0x0000000000007941 */ /* 0x000fea0003800200 */
.L_x_76:
[----:B------:R-:W-:Y:S01]  /*0230*/  BAR.SYNC.DEFER_BLOCKING 0x0 ;  /* 0x0000000000007b1d */ /* 0x000fe20000010000 */
[----:B------:R-:W-:Y:S01]  /*0240*/  ISETP.NE.AND P0, PT, R5, RZ, PT ;  /* 0x000000ff0500720c */ /* 0x000fe20003f05270 */
[----:B------:R-:W-:-:S04]  /*0250*/  VIADD R19, R11, 0xfffffff9 ;  /* 0xfffffff90b137836 */ /* 0x000fc80000000000 */
[----:B------:R-:W-:Y:S08]  /*0260*/  BSSY.RECONVERGENT B0, `(.L_x_78) ;  /* 0x0000060000007945 */ /* 0x000ff00003800200 */
[----:B------:R-:W-:Y:S05]  /*0270*/  @P0 BRA `(.L_x_79) ;  /* 0x0000000400780947 */ /* 0x000fea0003800000 */
[----:B------:R-:W-:Y:S01]  /*0280*/  ISETP.GE.AND P6, PT, R19, UR7, PT ;  /* 0x0000000713007c0c */ /* 0x000fe2000bfc6270 */
[C---:B------:R-:W-:Y:S02]  /*0290*/  VIADD R23, R11.reuse, 0xfffffffa ;  /* 0xfffffffa0b177836 */ /* 0x040fe40000000000 */
[C---:B------:R-:W-:Y:S02]  /*02a0*/  VIADD R27, R11.reuse, 0xfffffffb ;  /* 0xfffffffb0b1b7836 */ /* 0x040fe40000000000 */
[----:B------:R-:W-:Y:S01]  /*02b0*/  VIADD R12, R11, 0xfffffffc ;  /* 0xfffffffc0b0c7836 */ /* 0x000fe20000000000 */
[----:B------:R-:W-:Y:S01]  /*02c0*/  ISETP.GE.AND P3, PT, R23, UR7, PT ;  /* 0x0000000717007c0c */ /* 0x000fe2000bf66270 */
[----:B------:R-:W-:Y:S01]  /*02d0*/  VIADD R16, R11, 0xfffffffd ;  /* 0xfffffffd0b107836 */ /* 0x000fe20000000000 */
[----:B------:R-:W-:Y:S01]  /*02e0*/  ISETP.GE.AND P2, PT, R27, UR7, PT ;  /* 0x000000071b007c0c */ /* 0x000fe2000bf46270 */
[C---:B------:R-:W-:Y:S01]  /*02f0*/  VIADD R15, R11.reuse, 0xfffffffe ;  /* 0xfffffffe0b0f7836 */ /* 0x040fe20000000000 */
[----:B------:R-:W-:Y:S01]  /*0300*/  ISETP.GE.AND P0, PT, R12, UR7, PT ;  /* 0x000000070c007c0c */ /* 0x000fe2000bf06270 */
[----:B0-----:R-:W-:Y:S01]  /*0310*/  VIADD R13, R11, 0xffffffff ;  /* 0xffffffff0b0d7836 */ /* 0x001fe20000000000 */
[----:B------:R-:W-:Y:S01]  /*0320*/  ISETP.GE.AND P1, PT, R16, UR7, PT ;  /* 0x0000000710007c0c */ /* 0x000fe2000bf26270 */
[----:B------:R-:W0:Y:S01]  /*0330*/  @!P6 LDS R17, [R8] ;  /* 0x000000000811e984 */ /* 0x000e220000000800 */
[----:B------:R-:W-:-:S05]  /*0340*/  ISETP.GE.AND P4, PT, R15, UR7, PT ;  /* 0x000000070f007c0c */ /* 0x000fca000bf86270 */
[----:B------:R-:W1:Y:S04]  /*0350*/  @!P3 LDS R25, [R8+0x4] ;  /* 0x000004000819b984 */ /* 0x000e680000000800 */
[----:B------:R-:W3:Y:S04]  /*0360*/  @!P2 LDS R29, [R8+0x8] ;  /* 0x00000800081da984 */ /* 0x000ee80000000800 */
[----:B------:R-:W4:Y:S04]  /*0370*/  @!P0 LDS R14, [R8+0xc] ;  /* 0x00000c00080e8984 */ /* 0x000f280000000800 */
[----:B------:R-:W5:Y:S04]  /*0380*/  @!P1 LDS R21, [R8+0x10] ;  /* 0x0000100008159984 */ /* 0x000f680000000800 */
[----:B------:R-:W2:Y:S01]  /*0390*/  @!P4 LDS R18, [R8+0x14] ;  /* 0x000014000812c984 */ /* 0x000ea20000000800 */
[----:B0-----:R-:W-:-:S04]  /*03a0*/  @!P6 FSETP.GT.AND P5, PT, R17, R6, PT ;  /* 0x000000061100e20b */ /* 0x001fc80003fa4000 */
[----:B------:R-:W-:Y:S01]  /*03b0*/  @!P6 SEL R0, R19, R0, P5 ;  /* 0x000000001300e207 */ /* 0x000fe20002800000 */
[----:B------:R-:W-:Y:S01]  /*03c0*/  VIADD R19, R11, 0x1 ;  /* 0x000000010b137836 */ /* 0x000fe20000000000 */
[----:B------:R-:W-:Y:S01]  /*03d0*/  @!P6 FSEL R6, R17, R6, P5 ;  /* 0x000000061106e208 */ /* 0x000fe20002800000 */
[----:B------:R-:W-:Y:S01]  /*03e0*/  VIADD R17, R11, 0x2 ;  /* 0x000000020b117836 */ /* 0x000fe20000000000 */
[----:B------:R-:W-:Y:S02]  /*03f0*/  ISETP.GE.AND P5, PT, R13, UR7, PT ;  /* 0x000000070d007c0c */ /* 0x000fe4000bfa6270 */
[----:B-1----:R-:W-:-:S04]  /*0400*/  @!P3 FSETP.GT.AND P6, PT, R25, R6, PT ;  /* 0x000000061900b20b */ /* 0x002fc80003fc4000 */
[----:B------:R-:W-:Y:S02]  /*0410*/  @!P3 SEL R0, R23, R0, P6 ;  /* 0x000000001700b207 */ /* 0x000fe40003000000 */
[----:B------:R-:W-:Y:S02]  /*0420*/  @!P3 FSEL R6, R25, R6, P6 ;  /* 0x000000061906b208 */ /* 0x000fe40003000000 */
[----:B------:R-:W-:Y:S02]  /*0430*/  ISETP.GE.AND P3, PT, R11, UR7, PT ;  /* 0x000000070b007c0c */ /* 0x000fe4000bf66270 */
[----:B---3--:R-:W-:Y:S01]  /*0440*/  @!P2 FSETP.GT.AND P6, PT, R29, R6, PT ;  /* 0x000000061d00a20b */ /* 0x008fe20003fc4000 */
[----:B------:R-:W0:Y:S03]  /*0450*/  @!P5 LDS R20, [R8+0x18] ;  /* 0x000018000814d984 */ /* 0x000e260000000800 */
[----:B------:R-:W-:-:S02]  /*0460*/  @!P2 SEL R0, R27, R0, P6 ;  /* 0x000000001b00a207 */ /* 0x000fc40003000000 */
[----:B------:R-:W-:Y:S02]  /*0470*/  @!P2 FSEL R6, R29, R6, P6 ;  /* 0x000000061d06a208 */ /* 0x000fe40003000000 */
[----:B------:R-:W-:Y:S02]  /*0480*/  ISETP.GE.AND P2, PT, R19, UR7, PT ;  /* 0x0000000713007c0c */ /* 0x000fe4000bf46270 */
[----:B----4-:R-:W-:Y:S01]  /*0490*/  @!P0 FSETP.GT.AND P6, PT, R14, R6, PT ;  /* 0x000000060e00820b */ /* 0x010fe20003fc4000 */
[----:B------:R-:W1:Y:S03]  /*04a0*/  @!P3 LDS R27, [R8+0x1c] ;  /* 0x00001c00081bb984 */ /* 0x000e660000000800 */
[----:B------:R-:W-:Y:S01]  /*04b0*/  @!P0 SEL R0, R12, R0, P6 ;  /* 0x000000000c008207 */ /* 0x000fe20003000000 */
[C---:B------:R-:W-:Y:S01]  /*04c0*/  VIADD R12, R11.reuse, 0x5 ;  /* 0x000000050b0c7836 */ /* 0x040fe20000000000 */
[----:B------:R-:W-:Y:S01]  /*04d0*/  @!P0 FSEL R6, R14, R6, P6 ;  /* 0x000000060e068208 */ /* 0x000fe20003000000 */
[----:B------:R-:W-:Y:S01]  /*04e0*/  VIADD R14, R11, 0x6 ;  /* 0x000000060b0e7836 */ /* 0x000fe20000000000 */
[----:B------:R-:W-:-:S02]  /*04f0*/  ISETP.GE.AND P0, PT, R17, UR7, PT ;  /* 0x0000000711007c0c */ /* 0x000fc4000bf06270 */
[CC--:B-----5:R-:W-:Y:S01]  /*0500*/  @!P1 FSETP.GT.AND P6, PT, R21.reuse, R6.reuse, PT ;  /* 0x000000061500920b */ /* 0x0e0fe20003fc4000 */
[----:B------:R-:W3:Y:S03]  /*0510*/  @!P2 LDS R25, [R8+0x20] ;  /* 0x000020000819a984 */ /* 0x000ee60000000800 */
[----:B------:R-:W-:Y:S01]  /*0520*/  @!P1 FSEL R6, R21, R6, P6 ;  /* 0x0000000615069208 */ /* 0x000fe20003000000 */
[C---:B------:R-:W-:Y:S01]  /*0530*/  VIADD R21, R11.reuse, 0x3 ;  /* 0x000000030b157836 */ /* 0x040fe20000000000 */
[----:B------:R-:W-:Y:S01]  /*0540*/  @!P1 SEL R0, R16, R0, P6 ;  /* 0x0000000010009207 */ /* 0x000fe20003000000 */
[----:B------:R-:W-:Y:S01]  /*0550*/  VIADD R16, R11, 0x7 ;  /* 0x000000070b107836 */ /* 0x000fe20000000000 */
[C---:B--2---:R-:W-:Y:S02]  /*0560*/  @!P4 FSETP.GT.AND P6, PT, R18.reuse, R6, PT ;  /* 0x000000061200c20b */ /* 0x044fe40003fc4000 */
[----:B------:R-:W-:Y:S01]  /*0570*/  ISETP.GE.AND P1, PT, R21, UR7, PT ;  /* 0x0000000715007c0c */ /* 0x000fe2000bf26270 */
[----:B------:R-:W2:Y:S01]  /*0580*/  @!P0 LDS R23, [R8+0x24] ;  /* 0x0000240008178984 */ /* 0x000ea20000000800 */
[----:B------:R-:W-:Y:S01]  /*0590*/  @!P4 SEL R0, R15, R0, P6 ;  /* 0x000000000f00c207 */ /* 0x000fe20003000000 */
[----:B------:R-:W-:Y:S01]  /*05a0*/  VIADD R15, R11, 0x4 ;  /* 0x000000040b0f7836 */ /* 0x000fe20000000000 */
[----:B------:R-:W-:-:S04]  /*05b0*/  @!P4 FSEL R6, R18, R6, P6 ;  /* 0x000000061206c208 */ /* 0x000fc80003000000 */
[----:B------:R-:W-:Y:S02]  /*05c0*/  ISETP.GE.AND P4, PT, R15, UR7, PT ;  /* 0x000000070f007c0c */ /* 0x000fe4000bf86270 */
[----:B0-----:R-:W-:-:S03]  /*05d0*/  @!P5 FSETP.GT.AND P6, PT, R20, R6, PT ;  /* 0x000000061400d20b */ /* 0x001fc60003fc4000 */
[----:B------:R-:W0:Y:S01]  /*05e0*/  @!P1 LDS R29, [R8+0x28] ;  /* 0x00002800081d9984 */ /* 0x000e220000000800 */
[----:B------:R-:W-:Y:S02]  /*05f0*/  @!P5 FSEL R6, R20, R6, P6 ;  /* 0x000000061406d208 */ /* 0x000fe40003000000 */
[----:B------:R-:W-:Y:S02]  /*0600*/  @!P5 SEL R0, R13, R0, P6 ;  /* 0x000000000d00d207 */ /* 0x000fe40003000000 */
[----:B------:R-:W-:Y:S02]  /*0610*/  ISETP.GE.AND P5, PT, R12, UR7, PT ;  /* 0x000000070c007c0c */ /* 0x000fe4000bfa6270 */
[----:B-1----:R-:W-:-:S04]  /*0620*/  @!P3 FSETP.GT.AND P6, PT, R27, R6, PT ;  /* 0x000000061b00b20b */ /* 0x002fc80003fc4000 */
[----:B------:R-:W-:Y:S02]  /*0630*/  @!P3 FSEL R6, R27, R6, P6 ;  /* 0x000000061b06b208 */ /* 0x000fe40003000000 */
[----:B------:R-:W1:Y:S01]  /*0640*/  @!P4 LDS R27, [R8+0x2c] ;  /* 0x00002c00081bc984 */ /* 0x000e620000000800 */
[----:B------:R-:W-:Y:S02]  /*0650*/  @!P3 SEL R0, R11, R0, P6 ;  /* 0x000000000b00b207 */ /* 0x000fe40003000000 */
[----:B------:R-:W-:Y:S02]  /*0660*/  ISETP.GE.AND P3, PT, R14, UR7, PT ;  /* 0x000000070e007c0c */ /* 0x000fe4000bf66270 */
[----:B---3--:R-:W-:Y:S01]  /*0670*/  @!P2 FSETP.GT.AND P6, PT, R25, R6, PT ;  /* 0x000000061900a20b */ /* 0x008fe20003fc4000 */
[----:B------:R-:W3:Y:S03]  /*0680*/  @!P5 LDS R13, [R8+0x30] ;  /* 0x00003000080dd984 */ /* 0x000ee60000000800 */
[----:B------:R-:W-:Y:S01]  /*0690*/  @!P2 SEL R0, R19, R0, P6 ;  /* 0x000000001300a207 */ /* 0x000fe20003000000 */
[----:B------:R-:W-:Y:S01]  /*06a0*/  VIADD R19, R11, 0x8 ;  /* 0x000000080b137836 */ /* 0x000fe20000000000 */
[----:B------:R-:W-:-:S02]  /*06b0*/  @!P2 FSEL R6, R25, R6, P6 ;  /* 0x000000061906a208 */ /* 0x000fc40003000000 */
[----:B------:R-:W-:Y:S02]  /*06c0*/  ISETP.GE.AND P2, PT, R16, UR7, PT ;  /* 0x0000000710007c0c */ /* 0x000fe4000bf46270 */
[----:B--2---:R-:W-:Y:S01]  /*06d0*/  @!P0 FSETP.GT.AND P6, PT, R23, R6, PT ;  /* 0x000000061700820b */ /* 0x004fe20003fc4000 */
[----:B------:R-:W2:Y:S03]  /*06e0*/  @!P3 LDS R25, [R8+0x34] ;  /* 0x000034000819b984 */ /* 0x000ea60000000800 */
[----:B------:R-:W-:Y:S02]  /*06f0*/  @!P0 SEL R0, R17, R0, P6 ;  /* 0x0000000011008207 */ /* 0x000fe40003000000 */
[----:B------:R-:W-:Y:S02]  /*0700*/  @!P0 FSEL R6, R23, R6, P6 ;  /* 0x0000000617068208 */ /* 0x000fe40003000000 */
[----:B------:R-:W-:-:S03]  /*0710*/  ISETP.GE.AND P0, PT, R19, UR7, PT ;  /* 0x0000000713007c0c */ /* 0x000fc6000bf06270 */
[----:B------:R-:W4:Y:S01]  /*0720*/  @!P2 LDS R17, [R8+0x38] ;  /* 0x000038000811a984 */ /* 0x000f220000000800 */
[----:B0-----:R-:W-:-:S04]  /*0730*/  @!P1 FSETP.GT.AND P6, PT, R29, R6, PT ;  /* 0x000000061d00920b */ /* 0x001fc80003fc4000 */
[----:B------:R-:W-:Y:S02]  /*0740*/  @!P1 FSEL R6, R29, R6, P6 ;  /* 0x000000061d069208 */ /* 0x000fe40003000000 */
[----:B------:R-:W-:-:S03]  /*0750*/  @!P1 SEL R0, R21, R0, P6 ;  /* 0x0000000015009207 */ /* 0x000fc60003000000 */
[----:B------:R-:W0:Y:S01]  /*0760*/  @!P0 LDS R23, [R8+0x3c] ;  /* 0x00003c0008178984 */ /* 0x000e220000000800 */
[----:B-1----:R-:W-:-:S04]  /*0770*/  @!P4 FSETP.GT.AND P6, PT, R27, R6, PT ;  /* 0x000000061b00c20b */ /* 0x002fc80003fc4000 */
[----:B------:R-:W-:Y:S02]  /*0780*/  @!P4 FSEL R6, R27, R6, P6 ;  /* 0x000000061b06c208 */ /* 0x000fe40003000000 */
[----:B------:R-:W-:Y:S02]  /*0790*/  @!P4 SEL R0, R15, R0, P6 ;  /* 0x000000000f00c207 */ /* 0x000fe40003000000 */
[----:B---3--:R-:W-:-:S04]  /*07a0*/  @!P5 FSETP.GT.AND P1, PT, R13, R6, PT ;  /* 0x000000060d00d20b */ /* 0x008fc80003f24000 */
[----:B------:R-:W-:Y:S02]  /*07b0*/  @!P5 FSEL R6, R13, R6, P1 ;  /* 0x000000060d06d208 */ /* 0x000fe40000800000 */
[----:B------:R-:W-:Y:S02]  /*07c0*/  @!P5 SEL R0, R12, R0, P1 ;  /* 0x000000000c00d207 */ /* 0x000fe40000800000 */
[----:B--2---:R-:W-:-:S04]  /*07d0*/  @!P3 FSETP.GT.AND P6, PT, R25, R6, PT ;  /* 0x000000061900b20b */ /* 0x004fc80003fc4000 */
[----:B------:R-:W-:Y:S02]  /*07e0*/  @!P3 FSEL R6, R25, R6, P6 ;  /* 0x000000061906b208 */ /* 0x000fe40003000000 */
[----:B------:R-:W-:Y:S02]  /*07f0*/  @!P3 SEL R0, R14, R0, P6 ;  /* 0x000000000e00b207 */ /* 0x000fe40003000000 */
[----:B----4-:R-:W-:-:S04]  /*0800*/  @!P2 FSETP.GT.AND P4, PT, R17, R6, PT ;  /* 0x000000061100a20b */ /* 0x010fc80003f84000 */
[----:B------:R-:W-:Y:S02]  /*0810*/  @!P2 FSEL R6, R17, R6, P4 ;  /* 0x000000061106a208 */ /* 0x000fe40002000000 */
[----:B------:R-:W-:Y:S02]  /*0820*/  @!P2 SEL R0, R16, R0, P4 ;  /* 0x000000001000a207 */ /* 0x000fe40002000000 */
[----:B0-----:R-:W-:-:S04]  /*0830*/  @!P0 FSETP.GT.AND P1, PT, R23, R6, PT ;  /* 0x000000061700820b */ /* 0x001fc80003f24000 */
[----:B------:R-:W-:Y:S02]  /*0840*/  @!P0 SEL R0, R19, R0, P1 ;  /* 0x0000000013008207 */ /* 0x000fe40000800000 */
[----:B------:R-:W-:-:S07]  /*0850*/  @!P0 FSEL R6, R23, R6, P1 ;  /* 0x0000000617068208 */ /* 0x000fce0000800000 */
.L_x_79:
[----:B------:R-:W-:Y:S05]  /*0860*/  BSYNC.RECONVERGENT B0 ;  /* 0x0000000000007941 */ /* 0x000fea0003800200 */
.L_x_78:
[C---:B------:R-:W-:Y:S01]  /*0870*/  VIADD R12, R11.reuse, 0x9 ;  /* 0x000000090b0c7836 */ /* 0x040fe20000000000 */
[----:B------:R-:W-:Y:S01]  /*0880*/  BAR.SYNC.DEFER_BLOCKING 0x0 ;  /* 0x0000000000007b1d */ /* 0x000fe20000010000 */
[----:B------:R-:W-:Y:S02]  /*0890*/  VIADD R11, R11, 0x10 ;  /* 0x000000100b0b7836 */ /* 0x000fe40000000000 */
[----:B------:R-:W-:Y:S01]  /*08a0*/  VIADD R7, R7, 0x10 ;  /* 0x0000001007077836 */ /* 0x000fe20000000000 */
[----:B------:R-:W-:Y:S01]  /*08b0*/  ISETP.GE.AND P0, PT, R12, UR7, PT ;  /* 0x000000070c007c0c */ /* 0x000fe2000bf06270 */
[----:B------:R-:W-:-:S12]  /*08c0*/  VIADD R9, R9, 0x10 ;  /* 0x0000001009097836 */ /* 0x000fd80000000000 */
[----:B------:R-:W-:Y:S05]  /*08d0*/  @!P0 BRA `(.L_x_80) ;  /* 0xfffffff800388947 */ /* 0x000fea000383ffff */
.L_x_75:
[----:B------:R-:W1:Y:S02]  /*08e0*/  LDCU UR4, c[0x0][0x390] ;  /* 0x00007200ff0477ac */ /* 0x000e640008000800 */
[----:B-1----:R-:W-:-:S04]  /*08f0*/  ISETP.GE.AND P0, PT, R4, UR4, PT ;  /* 0x0000000404007c0c */ /* 0x002fc8000bf06270 */
[----:B------:R-:W-:-:S13]  /*0900*/  ISETP.NE.OR P0, PT, R5, RZ, P0 ;  /* 0x000000ff0500720c */ /* 0x000fda0000705670 */
[----:B------:R-:W-:Y:S05]  /*0910*/  @P0 EXIT ;  /* 0x000000000000094d */ /* 0x000fea0003800000 */
[----:B--2---:R-:W1:Y:S02]  /*0920*/  LDC.64 R2, c[0x0][0x388] ;  /* 0x0000e200ff027b82 */ /* 0x004e640000000a00 */
[----:B-1----:R-:W-:-:S05]  /*0930*/  IMAD.WIDE R4, R4, 0x4, R2 ;  /* 0x0000000404047825 */ /* 0x002fca00078e0202 */
[----:B------:R-:W-:Y:S01]  /*0940*/  STG.E desc[UR8][R4.64], R0 ;  /* 0x0000000004007986 */ /* 0x000fe2000c101908 */
[----:B------:R-:W-:Y:S05]  /*0950*/  EXIT ;  /* 0x000000000000794d */ /* 0x000fea0003800000 */
.L_x_81:
        /* <DEDUP_REMOVED lines=10> */
.L_x_175:


//--------------------- .text._Z8SumLog_KPfiiS_   --------------------------
	.section	.text._Z8SumLog_KPfiiS_,"ax",@progbits
	.align	128
        .global         _Z8SumLog_KPfiiS_
        .type           _Z8SumLog_KPfiiS_,@function
        .size           _Z8SumLog_KPfiiS_,(.L_x_176 - _Z8SumLog_KPfiiS_)
        .other          _Z8SumLog_KPfiiS_,@"STO_CUDA_ENTRY STV_DEFAULT"
_Z8SumLog_KPfiiS_:
.text._Z8SumLog_KPfiiS_:
[----:B------:R-:W-:Y:S01]  /*0000*/  LDC R1, c[0x0][0x37c] ;  /* 0x0000df00ff017b82 */ /* 0x000fe20000000800 */
[----:B------:R-:W0:Y:S07]  /*0010*/  S2R R5, SR_TID.X ;  /* 0x0000000000057919 */ /* 0x000e2e0000002100 */
[----:B------:R-:W1:Y:S01]  /*0020*/  S2UR UR6, SR_CgaCtaId ;  /* 0x00000000000679c3 */ /* 0x000e620000008800 */
[----:B------:R-:W2:Y:S01]  /*0030*/  LDCU UR10, c[0x0][0x38c] ;  /* 0x00007180ff0a77ac */ /* 0x000ea20008000800 */
[----:B------:R-:W3:Y:S01]  /*0040*/  S2R R6, SR_TID.Y ;  /* 0x0000000000067919 */ /* 0x000ee20000002200 */
[----:B------:R-:W-:Y:S01]  /*0050*/  UMOV UR5, 0x400 ;  /* 0x0000040000057882 */ /* 0x000fe20000000000 */
[----:B------:R-:W4:Y:S01]  /*0060*/  LDCU UR7, c[0x0][0x38c] ;  /* 0x00007180ff0777ac */ /* 0x000f220008000800 */
[----:B------:R-:W5:Y:S01]  /*0070*/  S2R R3, SR_CTAID.X ;  /* 0x0000000000037919 */ /* 0x000f620000002500 */
[----:B------:R-:W-:Y:S01]  /*0080*/  UIADD3 UR4, UPT, UPT, UR5, 0x800, URZ ;  /* 0x0000080005047890 */ /* 0x000fe2000fffe0ff */
[----:B------:R-:W0:Y:S01]  /*0090*/  LDCU.64 UR8, c[0x0][0x358] ;  /* 0x00006b00ff0877ac */ /* 0x000e220008000a00 */
[----:B--2---:R-:W-:-:S02]  /*00a0*/  ULOP3.LUT UP0, URZ, UR10, 0xf, URZ, 0xc0, !UPT ;  /* 0x0000000f0aff7892 */ /* 0x004fc4000f80c0ff */
[----:B-1----:R-:W-:Y:S01]  /*00b0*/  ULEA UR4, UR6, UR4, 0x18 ;  /* 0x0000000406047291 */ /* 0x002fe2000f8ec0ff */
[----:B0-----:R-:W-:-:S05]  /*00c0*/  ISETP.NE.AND P0, PT, R5, RZ, PT ;  /* 0x000000ff0500720c */ /* 0x001fca0003f05270 */
[----:B---3--:R-:W-:-:S03]  /*00d0*/  LEA R4, R6, UR4, 0x2 ;  /* 0x0000000406047c11 */ /* 0x008fc6000f8e10ff */
[----:B------:R-:W-:Y:S01]  /*00e0*/  @UP0 USHF.R.S32.HI UR4, URZ, 0x1f, UR10 ;  /* 0x0000001fff040899 */ /* 0x000fe2000801140a */
[----:B-----5:R-:W-:-:S03]  /*00f0*/  LEA R0, R3, R6, 0x5 ;  /* 0x0000000603007211 */ /* 0x020fc600078e28ff */
[----:B------:R-:W-:Y:S01]  /*0100*/  @UP0 ULEA.HI UR4, UR4, UR10, URZ, 0x4 ;  /* 0x0000000a04040291 */ /* 0x000fe2000f8f20ff */
[----:B------:R0:W-:Y:S03]  /*0110*/  @!P0 STS [R4], RZ ;  /* 0x000000ff04008388 */ /* 0x0001e60000000800 */
[----:B------:R-:W-:-:S04]  /*0120*/  @UP0 ULOP3.LUT UR4, UR4, 0xfffffff0, URZ, 0xc0, !UPT ;  /* 0xfffffff004040892 */ /* 0x000fc8000f8ec0ff */
[----:B----4-:R-:W-:Y:S02]  /*0130*/  @UP0 UIADD3 UR7, UPT, UPT, UR4, 0x10, URZ ;  /* 0x0000001004070890 */ /* 0x010fe4000fffe0ff */
[----:B------:R-:W-:-:S09]  /*0140*/  UISETP.GE.AND UP0, UPT, UR10, 0x1, UPT ;  /* 0x000000010a00788c */ /* 0x000fd2000bf06270 */
[----:B0-----:R-:W-:Y:S05]  /*0150*/  BRA.U !UP0, `(.L_x_82) ;  /* 0x0000000508d07547 */ /* 0x001fea000b800000 */
[----:B------:R-:W0:Y:S01]  /*0160*/  LDC R12, c[0x0][0x38c] ;  /* 0x0000e300ff0c7b82 */ /* 0x000e220000000800 */
[----:B------:R-:W-:Y:S01]  /*0170*/  ULEA UR5, UR6, UR5, 0x18 ;  /* 0x0000000506057291 */ /* 0x000fe2000f8ec0ff */
[----:B------:R-:W-:Y:S01]  /*0180*/  IMAD R7, R0, UR7, R5 ;  /* 0x0000000700077c24 */ /* 0x000fe2000f8e0205 */
[----:B------:R-:W1:Y:S04]  /*0190*/  LDCU UR10, c[0x0][0x38c] ;  /* 0x00007180ff0a77ac */ /* 0x000e680008000800 */
[----:B------:R-:W-:Y:S01]  /*01a0*/  LEA R6, R6, UR5, 0x6 ;  /* 0x0000000506067c11 */ /* 0x000fe2000f8e30ff */
[----:B------:R-:W2:Y:S01]  /*01b0*/  LDC.64 R2, c[0x0][0x380] ;  /* 0x0000e000ff027b82 */ /* 0x000ea20000000a00 */
[----:B------:R-:W-:Y:S02]  /*01c0*/  UMOV UR4, 0x7 ;  /* 0x0000000700047882 */ /* 0x000fe40000000000 */
[----:B------:R-:W-:-:S07]  /*01d0*/  LEA R8, R5, R6, 0x2 ;  /* 0x0000000605087211 */ /* 0x000fce00078e10ff */
.L_x_85:
[----:B--2---:R-:W-:-:S06]  /*01e0*/  IMAD.WIDE R10, R7, 0x4, R2 ;  /* 0x00000004070a7825 */ /* 0x004fcc00078e0202 */
[----:B------:R-:W2:Y:S01]  /*01f0*/  LDG.E R11, desc[UR8][R10.64] ;  /* 0x000000080a0b7981 */ /* 0x000ea2000c1e1900 */
[----:B------:R-:W-:Y:S03]  /*0200*/  BSSY.RECONVERGENT B0, `(.L_x_83) ;  /* 0x0000063000007945 */ /* 0x000fe60003800200 */
[----:B--2---:R2:W-:Y:S01]  /*0210*/  STS [R8], R11 ;  /* 0x0000000b08007388 */ /* 0x0045e20000000800 */
[----:B------:R-:W-:Y:S06]  /*0220*/  BAR.SYNC.DEFER_BLOCKING 0x0 ;  /* 0x0000000000007b1d */ /* 0x000fec0000010000 */
[----:B---3--:R-:W-:Y:S05]  /*0230*/  @P0 BRA `(.L_x_84) ;  /* 0x00000004007c0947 */ /* 0x008fea0003800000 */
[----:B------:R-:W-:-:S06]  /*0240*/  UIADD3 UR5, UPT, UPT, UR4, -0x7, URZ ;  /* 0xfffffff904057890 */ /* 0x000fcc000fffe0ff */
[----:B0-----:R-:W-:Y:S01]  /*0250*/  ISETP.LE.AND P2, PT, R12, UR5, PT ;  /* 0x000000050c007c0c */ /* 0x001fe2000bf43270 */
[----:B------:R-:W-:-:S06]  /*0260*/  UIADD3 UR5, UPT, UPT, UR4, -0x6, URZ ;  /* 0xfffffffa04057890 */ /* 0x000fcc000fffe0ff */
[----:B------:R-:W-:Y:S01]  /*0270*/  ISETP.LE.AND P1, PT, R12, UR5, PT ;  /* 0x000000050c007c0c */ /* 0x000fe2000bf23270 */
[----:B------:R-:W-:-:S05]  /*0280*/  UIADD3 UR5, UPT, UPT, UR4, -0x5, URZ ;  /* 0xfffffffb04057890 */ /* 0x000fca000fffe0ff */
[----:B------:R-:W-:Y:S04]  /*0290*/  @!P2 LDS R9, [R6] ;  /* 0x000000000609a984 */ /* 0x000fe80000000800 */
[----:B------:R-:W0:Y:S02]  /*02a0*/  @!P2 LDS R10, [R4] ;  /* 0x00000000040aa984 */ /* 0x000e240000000800 */
[----:B0-----:R-:W-:-:S05]  /*02b0*/  @!P2 FADD R9, R9, R10 ;  /* 0x0000000a0909a221 */ /* 0x001fca0000000000 */
[----:B------:R-:W-:Y:S01]  /*02c0*/  @!P2 STS [R4], R9 ;  /* 0x000000090400a388 */ /* 0x000fe20000000800 */
[----:B------:R-:W-:Y:S01]  /*02d0*/  ISETP.LE.AND P2, PT, R12, UR5, PT ;  /* 0x000000050c007c0c */ /* 0x000fe2000bf43270 */
[----:B------:R-:W-:Y:S02]  /*02e0*/  UIADD3 UR5, UPT, UPT, UR4, -0x4, URZ ;  /* 0xfffffffc04057890 */ /* 0x000fe4000fffe0ff */
[----:B------:R-:W-:Y:S04]  /*02f0*/  @!P1 LDS R10, [R6+0x4] ;  /* 0x00000400060a9984 */ /* 0x000fe80000000800 */
[----:B--2---:R-:W0:Y:S02]  /*0300*/  @!P1 LDS R11, [R4] ;  /* 0x00000000040b9984 */ /* 0x004e240000000800 */
[----:B0-----:R-:W-:-:S05]  /*0310*/  @!P1 FADD R11, R10, R11 ;  /* 0x0000000b0a0b9221 */ /* 0x001fca0000000000 */
[----:B------:R-:W-:Y:S01]  /*0320*/  @!P1 STS [R4], R11 ;  /* 0x0000000b04009388 */ /* 0x000fe20000000800 */
[----:B------:R-:W-:Y:S01]  /*0330*/  ISETP.LE.AND P1, PT, R12, UR5, PT ;  /* 0x000000050c007c0c */ /* 0x000fe2000bf23270 */
[----:B------:R-:W-:Y:S02]  /*0340*/  UIADD3 UR5, UPT, UPT, UR4, -0x3, URZ ;  /* 0xfffffffd04057890 */ /* 0x000fe4000fffe0ff */
[----:B------:R-:W-:Y:S04]  /*0350*/  @!P2 LDS R10, [R6+0x8] ;  /* 0x00000800060aa984 */ /* 0x000fe80000000800 */
[----:B------:R-:W0:Y:S02]  /*0360*/  @!P2 LDS R13, [R4] ;  /* 0x00000000040da984 */ /* 0x000e240000000800 */
        /* <DEDUP_REMOVED lines=15> */
[----:B------:R-:W-:Y:S02]  /*0460*/  UIADD3 UR5, UPT, UPT, UR4, 0x1, URZ ;  /* 0x0000000104057890 */ /* 0x000fe4000fffe0ff */
[----:B------:R-:W-:Y:S04]  /*0470*/  @!P1 LDS R10, [R6+0x14] ;  /* 0x00001400060a9984 */ /* 0x000fe80000000800 */
[----:B------:R-:W0:Y:S02]  /*0480*/  @!P1 LDS R13, [R4] ;  /* 0x00000000040d9984 */ /* 0x000e240000000800 */
[----:B0-----:R-:W-:-:S05]  /*0490*/  @!P1 FADD R11, R10, R13 ;  /* 0x0000000d0a0b9221 */ /* 0x001fca0000000000 */
[----:B------:R-:W-:Y:S01]  /*04a0*/  @!P1 STS [R4], R11 ;  /* 0x0000000b04009388 */ /* 0x000fe20000000800 */
[----:B------:R-:W-:-:S03]  /*04b0*/  ISETP.LE.AND P1, PT, R12, UR4, PT ;  /* 0x000000040c007c0c */ /* 0x000fc6000bf23270 */
        /* <DEDUP_REMOVED lines=50> */
[----:B------:R-:W-:Y:S04]  /*07e0*/  @!P2 STS [R4], R11 ;  /* 0x0000000b0400a388 */ /* 0x000fe80000000800 */
[----:B------:R-:W-:Y:S04]  /*07f0*/  @!P1 LDS R10, [R6+0x3c] ;  /* 0x00003c00060a9984 */ /* 0x000fe80000000800 */
[----:B------:R-:W0:Y:S02]  /*0800*/  @!P1 LDS R13, [R4] ;  /* 0x00000000040d9984 */ /* 0x000e240000000800 */
[----:B0-----:R-:W-:-:S05]  /*0810*/  @!P1 FADD R13, R10, R13 ;  /* 0x0000000d0a0d9221 */ /* 0x001fca0000000000 */
[----:B------:R3:W-:Y:S02]  /*0820*/  @!P1 STS [R4], R13 ;  /* 0x0000000d04009388 */ /* 0x0007e40000000800 */
.L_x_84:
[----:B-1----:R-:W-:Y:S05]  /*0830*/  BSYNC.RECONVERGENT B0 ;  /* 0x0000000000007941 */ /* 0x002fea0003800200 */
.L_x_83:
[----:B------:R-:W-:Y:S01]  /*0840*/  BAR.SYNC.DEFER_BLOCKING 0x0 ;  /* 0x0000000000007b1d */ /* 0x000fe20000010000 */
[----:B------:R-:W-:Y:S01]  /*0850*/  UIADD3 UR5, UPT, UPT, UR4, 0x9, URZ ;  /* 0x0000000904057890 */ /* 0x000fe2000fffe0ff */
[----:B------:R-:W-:Y:S01]  /*0860*/  IADD3 R7, PT, PT, R7, 0x10, RZ ;  /* 0x0000001007077810 */ /* 0x000fe20007ffe0ff */
[----:B------:R-:W-:Y:S02]  /*0870*/  UIADD3 UR4, UPT, UPT, UR4, 0x10, URZ ;  /* 0x0000001004047890 */ /* 0x000fe4000fffe0ff */
[----:B------:R-:W-:-:S09]  /*0880*/  UISETP.GE.AND UP0, UPT, UR5, UR10, UPT ;  /* 0x0000000a0500728c */ /* 0x000fd2000bf06270 */
[----:B------:R-:W-:Y:S05]  /*0890*/  BRA.U !UP0, `(.L_x_85) ;  /* 0xfffffff908507547 */ /* 0x000fea000b83ffff */
.L_x_82:
[----:B------:R-:W-:-:S13]  /*08a0*/  ISETP.NE.AND P0, PT, R5, RZ, PT ;  /* 0x000000ff0500720c */ /* 0x000fda0003f05270 */
[----:B------:R-:W-:Y:S05]  /*08b0*/  @P0 EXIT ;  /* 0x000000000000094d */ /* 0x000fea0003800000 */
[----:B------:R-:W1:Y:S01]  /*08c0*/  LDS R5, [R4] ;  /* 0x0000000004057984 */ /* 0x000e620000000800 */
[----:B------:R-:W-:Y:S01]  /*08d0*/  HFMA2 R3, -RZ, RZ, 1.5048828125, 33.21875 ;  /* 0x3e055027ff037431 */ /* 0x000fe200000001ff */
[----:B-1----:R-:W-:-:S04]  /*08e0*/  FSETP.GEU.AND P0, PT, R5, 1.175494350822287508e-38, PT ;  /* 0x008000000500780b */ /* 0x002fc80003f0e000 */
[----:B---3--:R-:W-:-:S09]  /*08f0*/  FSEL R4, RZ, -23, P0 ;  /* 0xc1b80000ff047808 */ /* 0x008fd20000000000 */
[----:B------:R-:W-:-:S05]  /*0900*/  @!P0 FMUL R5, R5, 8388608 ;  /* 0x4b00000005058820 */ /* 0x000fca0000400000 */
[C---:B------:R-:W-:Y:S02]  /*0910*/  IADD3 R2, PT, PT, R5.reuse, -0x3f2aaaab, RZ ;  /* 0xc0d5555505027810 */ /* 0x040fe40007ffe0ff */
[----:B------:R-:W-:Y:S02]  /*0920*/  ISETP.GT.U32.AND P0, PT, R5, 0x7f7fffff, PT ;  /* 0x7f7fffff0500780c */ /* 0x000fe40003f04070 */
[----:B------:R-:W-:-:S04]  /*0930*/  LOP3.LUT R6, R2, 0xff800000, RZ, 0xc0, !PT ;  /* 0xff80000002067812 */ /* 0x000fc800078ec0ff */
[----:B------:R-:W-:-:S05]  /*0940*/  IADD3 R2, PT, PT, R5, -R6, RZ ;  /* 0x8000000605027210 */ /* 0x000fca0007ffe0ff */
[----:B--2---:R-:W-:-:S04]  /*0950*/  FADD R8, R2, -1 ;  /* 0xbf80000002087421 */ /* 0x004fc80000000000 */
[----:B------:R-:W-:-:S04]  /*0960*/  FFMA R3, R8, -R3, 0.14084610342979431152 ;  /* 0x3e1039f608037423 */ /* 0x000fc80000000803 */
[----:B------:R-:W-:-:S04]  /*0970*/  FFMA R3, R8, R3, -0.12148627638816833496 ;  /* 0xbdf8cdcc08037423 */ /* 0x000fc80000000003 */
[----:B------:R-:W-:-:S04]  /*0980*/  FFMA R3, R8, R3, 0.13980610668659210205 ;  /* 0x3e0f295508037423 */ /* 0x000fc80000000003 */
[----:B------:R-:W-:-:S04]  /*0990*/  FFMA R3, R8, R3, -0.16684235632419586182 ;  /* 0xbe2ad8b908037423 */ /* 0x000fc80000000003 */
[----:B------:R-:W-:-:S04]  /*09a0*/  FFMA R3, R8, R3, 0.20012299716472625732 ;  /* 0x3e4ced0b08037423 */ /* 0x000fc80000000003 */
[C---:B------:R-:W-:Y:S02]  /*09b0*/  FFMA R7, R8.reuse, R3, -0.24999669194221496582 ;  /* 0xbe7fff2208077423 */ /* 0x040fe40000000003 */
[----:B------:R-:W1:Y:S02]  /*09c0*/  LDC.64 R2, c[0x0][0x390] ;  /* 0x0000e400ff027b82 */ /* 0x000e640000000a00 */
[----:B------:R-:W-:-:S04]  /*09d0*/  FFMA R7, R8, R7, 0.33333182334899902344 ;  /* 0x3eaaaa7808077423 */ /* 0x000fc80000000007 */
[C---:B------:R-:W-:Y:S01]  /*09e0*/  FFMA R9, R8.reuse, R7, -0.5 ;  /* 0xbf00000008097423 */ /* 0x040fe20000000007 */
[----:B------:R-:W-:Y:S02]  /*09f0*/  I2FP.F32.S32 R7, R6 ;  /* 0x0000000600077245 */ /* 0x000fe40000201400 */
[----:B------:R-:W-:Y:S01]  /*0a00*/  MOV R6, 0x7f800000 ;  /* 0x7f80000000067802 */ /* 0x000fe20000000f00 */
[C---:B------:R-:W-:Y:S02]  /*0a10*/  FMUL R9, R8.reuse, R9 ;  /* 0x0000000908097220 */ /* 0x040fe40000400000 */
[----:B------:R-:W-:Y:S02]  /*0a20*/  FFMA R4, R7, 1.1920928955078125e-07, R4 ;  /* 0x3400000007047823 */ /* 0x000fe40000000004 */
[----:B------:R-:W-:-:S04]  /*0a30*/  FFMA R9, R8, R9, R8 ;  /* 0x0000000908097223 */ /* 0x000fc80000000008 */
[----:B------:R-:W-:Y:S01]  /*0a40*/  FFMA R4, R4, 0.69314718246459960938, R9 ;  /* 0x3f31721804047823 */ /* 0x000fe20000000009 */
[C---:B------:R-:W-:Y:S01]  /*0a50*/  @P0 FFMA R4, R5.reuse, R6, +INF ;  /* 0x7f80000005040423 */ /* 0x040fe20000000006 */
[----:B------:R-:W-:Y:S01]  /*0a60*/  FSETP.NEU.AND P0, PT, R5, RZ, PT ;  /* 0x000000ff0500720b */ /* 0x000fe20003f0d000 */
[----:B-1----:R-:W-:-:S03]  /*0a70*/  IMAD.WIDE R2, R0, 0x4, R2 ;  /* 0x0000000400027825 */ /* 0x002fc600078e0202 */
[----:B------:R-:W-:-:S05]  /*0a80*/  FSEL R5, R4, -INF , P0 ;  /* 0xff80000004057808 */ /* 0x000fca0000000000 */
[----:B------:R-:W-:Y:S01]  /*0a90*/  STG.E desc[UR8][R2.64], R5 ;  /* 0x0000000502007986 */ /* 0x000fe2000c101908 */
[----:B------:R-:W-:Y:S06]  /*0aa0*/  BAR.SYNC.DEFER_BLOCKING 0x0 ;  /* 0x0000000000007b1d */ /* 0x000fec0000010000 */
[----:B------:R-:W-:Y:S05]  /*0ab0*/  EXIT ;  /* 0x000000000000794d */ /* 0x000fea0003800000 */
.L_x_86:
        /* <DEDUP_REMOVED lines=12> */
.L_x_176:


//--------------------- .text._Z13Normalize_logPfii --------------------------
	.section	.text._Z13Normalize_logPfii,"ax",@progbits
	.align	128
        .global         _Z13Normalize_logPfii
        .type           _Z13Normalize_logPfii,@function
        .size           _Z13Normalize_logPfii,(.L_x_171 - _Z13Normalize_logPfii)
        .other          _Z13Normalize_logPfii,@"STO_CUDA_ENTRY STV_DEFAULT"
_Z13Normalize_logPfii:
.text._Z13Normalize_logPfii:
[----:B------:R-:W-:Y:S01]  /*0000*/  LDC R1, c[0x0][0x37c] ;  /* 0x0000df00ff017b82 */ /* 0x000fe20000000800 */
[----:B------:R-:W0:Y:S07]  /*0010*/  S2R R9, SR_TID.X ;  /* 0x0000000000097919 */ /* 0x000e2e0000002100 */
[----:B------:R-:W1:Y:S01]  /*0020*/  LDC R5, c[0x0][0x38c] ;  /* 0x0000e300ff057b82 */ /* 0x000e620000000800 */
[----:B------:R-:W-:Y:S01]  /*0030*/  UMOV UR4, 0x400 ;  /* 0x0000040000047882 */ /* 0x000fe20000000000 */
[----:B------:R-:W2:Y:S01]  /*0040*/  S2R R8, SR_TID.Y ;  /* 0x0000000000087919 */ /* 0x000ea20000002200 */
[----:B------:R-:W-:-:S05]  /*0050*/  UIADD3 UR5, UPT, UPT, UR4, 0x800, URZ ;  /* 0x0000080004057890 */ /* 0x000fca000fffe0ff */
[----:B------:R-:W3:Y:S01]  /*0060*/  S2UR UR6, SR_CgaCtaId ;  /* 0x00000000000679c3 */ /* 0x000ee20000008800 */
[----:B-1----:R-:W-:Y:S02]  /*0070*/  ISETP.GE.AND P1, PT, R5, 0x1, PT ;  /* 0x000000010500780c */ /* 0x002fe40003f26270 */
[----:B0-----:R-:W-:Y:S01]  /*0080*/  ISETP.NE.AND P0, PT, R9, RZ, PT ;  /* 0x000000ff0900720c */ /* 0x001fe20003f05270 */
[----:B---3--:R-:W-:-:S06]  /*0090*/  ULEA UR5, UR6, UR5, 0x18 ;  /* 0x0000000506057291 */ /* 0x008fcc000f8ec0ff */
[----:B--2---:R-:W-:-:S06]  /*00a0*/  LEA R2, R8, UR5, 0x2 ;  /* 0x0000000508027c11 */ /* 0x004fcc000f8e10ff */
[----:B------:R0:W-:Y:S01]  /*00b0*/  @!P0 STS [R2], RZ ;  /* 0x000000ff02008388 */ /* 0x0001e20000000800 */
[----:B------:R-:W-:Y:S05]  /*00c0*/  @!P1 EXIT ;  /* 0x000000000000994d */ /* 0x000fea0003800000 */
[----:B------:R-:W1:Y:S01]  /*00d0*/  S2R R3, SR_CTAID.X ;  /* 0x0000000000037919 */ /* 0x000e620000002500 */
[----:B------:R-:W-:Y:S01]  /*00e0*/  LOP3.LUT P1, RZ, R5, 0xf, RZ, 0xc0, !PT ;  /* 0x0000000f05ff7812 */ /* 0x000fe2000782c0ff */
[----:B------:R-:W2:Y:S01]  /*00f0*/  LDC R6, c[0x0][0x38c] ;  /* 0x0000e300ff067b82 */ /* 0x000ea20000000800 */
[----:B------:R-:W-:Y:S01]  /*0100*/  ULEA UR4, UR6, UR4, 0x18 ;  /* 0x0000000406047291 */ /* 0x000fe2000f8ec0ff */
[----:B------:R-:W3:Y:S06]  /*0110*/  LDCU.64 UR8, c[0x0][0x358] ;  /* 0x00006b00ff0877ac */ /* 0x000eec0008000a00 */
[----:B------:R-:W4:Y:S04]  /*0120*/  LDC R7, c[0x0][0x38c] ;  /* 0x0000e300ff077b82 */ /* 0x000f280000000800 */
[----:B------:R-:W-:-:S04]  /*0130*/  @P1 SHF.R.S32.HI R0, RZ, 0x1f, R5 ;  /* 0x0000001fff001819 */ /* 0x000fc80000011405 */
[----:B------:R-:W-:Y:S02]  /*0140*/  @P1 LEA.HI R0, R0, R5, RZ, 0x4 ;  /* 0x0000000500001211 */ /* 0x000fe400078f20ff */
[----:B------:R-:W0:Y:S02]  /*0150*/  LDC.64 R4, c[0x0][0x380] ;  /* 0x0000e000ff047b82 */ /* 0x000e240000000a00 */
[----:B------:R-:W-:-:S04]  /*0160*/  @P1 LOP3.LUT R0, R0, 0xfffffff0, RZ, 0xc0, !PT ;  /* 0xfffffff000001812 */ /* 0x000fc800078ec0ff */
[----:B--2---:R-:W-:Y:S02]  /*0170*/  @P1 IADD3 R6, PT, PT, R0, 0x10, RZ ;  /* 0x0000001000061810 */ /* 0x004fe40007ffe0ff */
[----:B------:R-:W-:Y:S01]  /*0180*/  LEA R0, R8, UR4, 0x6 ;  /* 0x0000000408007c11 */ /* 0x000fe2000f8e30ff */
[----:B------:R-:W-:Y:S01]  /*0190*/  UMOV UR4, 0x7 ;  /* 0x0000000700047882 */ /* 0x000fe20000000000 */
[----:B-1----:R-:W-:-:S05]  /*01a0*/  LEA R3, R3, R8, 0x5 ;  /* 0x0000000803037211 */ /* 0x002fca00078e28ff */
[----:B------:R-:W-:Y:S01]  /*01b0*/  IMAD R6, R3, R6, R9 ;  /* 0x0000000603067224 */ /* 0x000fe200078e0209 */
[----:B------:R-:W-:-:S03]  /*01c0*/  LEA R3, R9, R0, 0x2 ;  /* 0x0000000009037211 */ /* 0x000fc600078e10ff */
[----:B---34-:R-:W-:-:S07]  /*01d0*/  IMAD.MOV.U32 R9, RZ, RZ, R6 ;  /* 0x000000ffff097224 */ /* 0x018fce00078e0006 */
.L_x_89:
[----:B0-----:R-:W-:-:S06]  /*01e0*/  IMAD.WIDE R10, R9, 0x4, R4 ;  /* 0x00000004090a7825 */ /* 0x001fcc00078e0204 */
[----:B------:R-:W2:Y:S01]  /*01f0*/  LDG.E R10, desc[UR8][R10.64] ;  /* 0x000000080a0a7981 */ /* 0x000ea2000c1e1900 */
[----:B------:R-:W-:Y:S03]  /*0200*/  BSSY.RECONVERGENT B0, `(.L_x_87) ;  /* 0x0000063000007945 */ /* 0x000fe60003800200 */
[----:B--2---:R0:W-:Y:S01]  /*0210*/  STS [R3], R10 ;  /* 0x0000000a03007388 */ /* 0x0041e20000000800 */
[----:B------:R-:W-:Y:S06]  /*0220*/  BAR.SYNC.DEFER_BLOCKING 0x0 ;  /* 0x0000000000007b1d */ /* 0x000fec0000010000 */
[----:B-1----:R-:W-:Y:S05]  /*0230*/  @P0 BRA `(.L_x_88) ;  /* 0x00000004007c0947 */ /* 0x002fea0003800000 */
[----:B------:R-:W-:-:S06]  /*0240*/  UIADD3 UR5, UPT, UPT, UR4, -0x7, URZ ;  /* 0xfffffff904057890 */ /* 0x000fcc000fffe0ff */
[----:B------:R-:W-:Y:S01]  /*0250*/  ISETP.LE.AND P2, PT, R7, UR5, PT ;  /* 0x0000000507007c0c */ /* 0x000fe2000bf43270 */
[----:B------:R-:W-:-:S06]  /*0260*/  UIADD3 UR5, UPT, UPT, UR4, -0x6, URZ ;  /* 0xfffffffa04057890 */ /* 0x000fcc000fffe0ff */
[----:B------:R-:W-:Y:S01]  /*0270*/  ISETP.LE.AND P1, PT, R7, UR5, PT ;  /* 0x0000000507007c0c */ /* 0x000fe2000bf23270 */
[----:B------:R-:W-:-:S05]  /*0280*/  UIADD3 UR5, UPT, UPT, UR4, -0x5, URZ ;  /* 0xfffffffb04057890 */ /* 0x000fca000fffe0ff */
[----:B------:R-:W-:Y:S04]  /*0290*/  @!P2 LDS R8, [R0] ;  /* 0x000000000008a984 */ /* 0x000fe80000000800 */
[----:B------:R-:W1:Y:S02]  /*02a0*/  @!P2 LDS R11, [R2] ;  /* 0x00000000020ba984 */ /* 0x000e640000000800 */
[----:B-1----:R-:W-:-:S05]  /*02b0*/  @!P2 FADD R11, R8, R11 ;  /* 0x0000000b080ba221 */ /* 0x002fca0000000000 */
[----:B------:R-:W-:Y:S01]  /*02c0*/  @!P2 STS [R2], R11 ;  /* 0x0000000b0200a388 */ /* 0x000fe20000000800 */
[----:B------:R-:W-:Y:S01]  /*02d0*/  ISETP.LE.AND P2, PT, R7, UR5, PT ;  /* 0x0000000507007c0c */ /* 0x000fe2000bf43270 */
[----:B------:R-:W-:Y:S02]  /*02e0*/  UIADD3 UR5, UPT, UPT, UR4, -0x4, URZ ;  /* 0xfffffffc04057890 */ /* 0x000fe4000fffe0ff */
[----:B------:R-:W-:Y:S04]  /*02f0*/  @!P1 LDS R8, [R0+0x4] ;  /* 0x0000040000089984 */ /* 0x000fe80000000800 */
        /* <DEDUP_REMOVED lines=22> */
[----:B------:R-:W-:Y:S02]  /*0460*/  UIADD3 UR5, UPT, UPT, UR4, 0x1, URZ ;  /* 0x0000000104057890 */ /* 0x000fe4000fffe0ff */
[----:B------:R-:W-:Y:S04]  /*0470*/  @!P1 LDS R8, [R0+0x14] ;  /* 0x0000140000089984 */ /* 0x000fe80000000800 */
[----:B------:R-:W1:Y:S02]  /*0480*/  @!P1 LDS R15, [R2] ;  /* 0x00000000020f9984 */ /* 0x000e640000000800 */
[----:B-1----:R-:W-:-:S05]  /*0490*/  @!P1 FADD R13, R8, R15 ;  /* 0x0000000f080d9221 */ /* 0x002fca0000000000 */
[----:B------:R-:W-:Y:S01]  /*04a0*/  @!P1 STS [R2], R13 ;  /* 0x0000000d02009388 */ /* 0x000fe20000000800 */
[----:B------:R-:W-:-:S03]  /*04b0*/  ISETP.LE.AND P1, PT, R7, UR4, PT ;  /* 0x0000000407007c0c */ /* 0x000fc6000bf23270 */
        /* <DEDUP_REMOVED lines=50> */
[----:B------:R-:W-:Y:S04]  /*07e0*/  @!P2 STS [R2], R13 ;  /* 0x0000000d0200a388 */ /* 0x000fe80000000800 */
[----:B------:R-:W-:Y:S04]  /*07f0*/  @!P1 LDS R8, [R0+0x3c] ;  /* 0x00003c0000089984 */ /* 0x000fe80000000800 */
[----:B------:R-:W1:Y:S02]  /*0800*/  @!P1 LDS R15, [R2] ;  /* 0x00000000020f9984 */ /* 0x000e640000000800 */
[----:B-1----:R-:W-:-:S05]  /*0810*/  @!P1 FADD R15, R8, R15 ;  /* 0x0000000f080f9221 */ /* 0x002fca0000000000 */
[----:B------:R1:W-:Y:S02]  /*0820*/  @!P1 STS [R2], R15 ;  /* 0x0000000f02009388 */ /* 0x0003e40000000800 */
.L_x_88:
[----:B------:R-:W-:Y:S05]  /*0830*/  BSYNC.RECONVERGENT B0 ;  /* 0x0000000000007941 */ /* 0x000fea0003800200 */
.L_x_87:
[----:B------:R-:W-:Y:S01]  /*0840*/  UIADD3 UR5, UPT, UPT, UR4, 0x9, URZ ;  /* 0x0000000904057890 */ /* 0x000fe2000fffe0ff */
[----:B------:R-:W-:Y:S01]  /*0850*/  BAR.SYNC.DEFER_BLOCKING 0x0 ;  /* 0x0000000000007b1d */ /* 0x000fe20000010000 */
[----:B------:R-:W-:Y:S01]  /*0860*/  UIADD3 UR4, UPT, UPT, UR4, 0x10, URZ ;  /* 0x0000001004047890 */ /* 0x000fe2000fffe0ff */
[----:B------:R-:W-:-:S03]  /*0870*/  IADD3 R9, PT, PT, R9, 0x10, RZ ;  /* 0x0000001009097810 */ /* 0x000fc60007ffe0ff */
[----:B------:R-:W-:-:S13]  /*0880*/  ISETP.LE.AND P1, PT, R7, UR5, PT ;  /* 0x0000000507007c0c */ /* 0x000fda000bf23270 */
[----:B------:R-:W-:Y:S05]  /*0890*/  @!P1 BRA `(.L_x_89) ;  /* 0xfffffff800509947 */ /* 0x000fea000383ffff */
[C---:B------:R-:W-:Y:S01]  /*08a0*/  ISETP.GE.U32.AND P0, PT, R7.reuse, 0x31, PT ;  /* 0x000000310700780c */ /* 0x040fe20003f06070 */
[----:B------:R-:W-:Y:S01]  /*08b0*/  UMOV UR4, URZ ;  /* 0x000000ff00047c82 */ /* 0x000fe20008000000 */
[----:B------:R-:W-:-:S04]  /*08c0*/  IADD3 R7, PT, PT, R7, -0x1, RZ ;  /* 0xffffffff07077810 */ /* 0x000fc80007ffe0ff */
[----:B------:R-:W-:-:S07]  /*08d0*/  LEA.HI R8, R7, 0x1, RZ, 0x1c ;  /* 0x0000000107087811 */ /* 0x000fce00078fe0ff */
[----:B------:R-:W-:Y:S05]  /*08e0*/  @!P0 BRA `(.L_x_90) ;  /* 0x0000000c00188947 */ /* 0x000fea0003800000 */
[----:B------:R-:W2:Y:S01]  /*08f0*/  LDCU.64 UR6, c[0x0][0x380] ;  /* 0x00007000ff0677ac */ /* 0x000ea20008000a00 */
[----:B0-----:R-:W-:Y:S02]  /*0900*/  LOP3.LUT R10, R8, 0x1ffffffc, RZ, 0xc0, !PT ;  /* 0x1ffffffc080a7812 */ /* 0x001fe400078ec0ff */
[----:B------:R-:W-:Y:S01]  /*0910*/  MOV R9, R6 ;  /* 0x0000000600097202 */ /* 0x000fe20000000f00 */
[----:B------:R-:W-:Y:S02]  /*0920*/  UMOV UR4, URZ ;  /* 0x000000ff00047c82 */ /* 0x000fe40008000000 */
[----:B------:R-:W-:Y:S01]  /*0930*/  IMAD.MOV R10, RZ, RZ, -R10 ;  /* 0x000000ffff0a7224 */ /* 0x000fe200078e0a0a */
[----:B--2---:R-:W-:-:S04]  /*0940*/  UIADD3 UR5, UP0, UPT, UR6, 0x80, URZ ;  /* 0x0000008006057890 */ /* 0x004fc8000ff1e0ff */
[----:B------:R-:W-:-:S12]  /*0950*/  UIADD3.X UR6, UPT, UPT, URZ, UR7, URZ, UP0, !UPT ;  /* 0x00000007ff067290 */ /* 0x000fd800087fe4ff */
.L_x_99:
[----:B--2---:R-:W-:Y:S02]  /*0960*/  MOV R4, UR5 ;  /* 0x0000000500047c02 */ /* 0x004fe40008000f00 */
[----:B------:R-:W-:-:S03]  /*0970*/  MOV R5, UR6 ;  /* 0x0000000600057c02 */ /* 0x000fc60008000f00 */
[----:B------:R-:W-:-:S05]  /*0980*/  IMAD.WIDE R4, R9, 0x4, R4 ;  /* 0x0000000409047825 */ /* 0x000fca00078e0204 */
[----:B------:R-:W2:Y:S01]  /*0990*/  LDG.E R0, desc[UR8][R4.64+-0x80] ;  /* 0xffff800804007981 */ /* 0x000ea2000c1e1900 */
[----:B------:R-:W-:Y:S01]  /*09a0*/  BSSY.RECONVERGENT B0, `(.L_x_91) ;  /* 0x000000e000007945 */ /* 0x000fe20003800200 */
[----:B------:R-:W-:Y:S06]  /*09b0*/  BAR.SYNC.DEFER_BLOCKING 0x0 ;  /* 0x0000000000007b1d */ /* 0x000fec0000010000 */
[----:B------:R-:W0:Y:S02]  /*09c0*/  LDS R3, [R2] ;  /* 0x0000000002037984 */ /* 0x000e240000000800 */
[----:B0-----:R-:W0:Y:S02]  /*09d0*/  MUFU.RCP R12, R3 ;  /* 0x00000003000c7308 */ /* 0x001e240000001000 */
[----:B0-----:R-:W-:-:S04]  /*09e0*/  FFMA R11, -R3, R12, 1 ;  /* 0x3f800000030b7423 */ /* 0x001fc8000000010c */
[----:B------:R-:W-:Y:S02]  /*09f0*/  FFMA R11, R12, R11, R12 ;  /* 0x0000000b0c0b7223 */ /* 0x000fe4000000000c */
[----:B--2---:R-:W0:Y:S02]  /*0a00*/  FCHK P0, R0, R3 ;  /* 0x0000000300007302 */ /* 0x004e240000000000 */
[----:B------:R-:W-:-:S04]  /*0a10*/  FFMA R12, R0, R11, RZ ;  /* 0x0000000b000c7223 */ /* 0x000fc800000000ff */
[----:B------:R-:W-:-:S04]  /*0a20*/  FFMA R13, -R3, R12, R0 ;  /* 0x0000000c030d7223 */ /* 0x000fc80000000100 */
[----:B------:R-:W-:Y:S01]  /*0a30*/  FFMA R11, R11, R13, R12 ;  /* 0x0000000d0b0b7223 */ /* 0x000fe2000000000c */
[----:B0-----:R-:W-:Y:S06]  /*0a40*/  @!P0 BRA `(.L_x_92) ;  /* 0x00000000000c8947 */ /* 0x001fec0003800000 */
[----:B------:R-:W-:-:S07]  /*0a50*/  MOV R12, 0xa70 ;  /* 0x00000a70000c7802 */ /* 0x000fce0000000f00 */
[----:B-1----:R-:W-:Y:S05]  /*0a60*/  CALL.REL.NOINC `($__internal_0_$__cuda_sm3x_div_rn_noftz_f32_slowpath) ;  /* 0x0000001400107944 */ /* 0x002fea0003c00000 */
[----:B------:R-:W-:-:S07]  /*0a70*/  MOV R11, R0 ;  /* 0x00000000000b7202 */ /* 0x000fce0000000f00 */
.L_x_92:
[----:B------:R-:W-:Y:S05]  /*0a80*/  BSYNC.RECONVERGENT B0 ;  /* 0x0000000000007941 */ /* 0x000fea0003800200 */
.L_x_91:
[----:B------:R-:W-:Y:S02]  /*0a90*/  IMAD.MOV.U32 R14, RZ, RZ, R11 ;  /* 0x000000ffff0e7224 */ /* 0x000fe400078e000b */
[----:B------:R-:W-:-:S03]  /*0aa0*/  HFMA2 R12, -RZ, RZ, 1.5048828125, 33.21875 ;  /* 0x3e055027ff0c7431 */ /* 0x000fc600000001ff */
[----:B------:R-:W-:-:S13]  /*0ab0*/  FSETP.GEU.AND P0, PT, R14, 1.175494350822287508e-38, PT ;  /* 0x008000000e00780b */ /* 0x000fda0003f0e000 */
[----:B------:R-:W-:-:S05]  /*0ac0*/  @!P0 FMUL R14, R14, 8388608 ;  /* 0x4b0000000e0e8820 */ /* 0x000fca0000400000 */
[----:B------:R-:W-:-:S04]  /*0ad0*/  IADD3 R0, PT, PT, R14, -0x3f2aaaab, RZ ;  /* 0xc0d555550e007810 */ /* 0x000fc80007ffe0ff */
[----:B------:R-:W-:-:S04]  /*0ae0*/  LOP3.LUT R3, R0, 0xff800000, RZ, 0xc0, !PT ;  /* 0xff80000000037812 */ /* 0x000fc800078ec0ff */
[-C--:B------:R-:W-:Y:S02]  /*0af0*/  IADD3 R0, PT, PT, R14, -R3.reuse, RZ ;  /* 0x800000030e007210 */ /* 0x080fe40007ffe0ff */
[----:B------:R-:W-:-:S03]  /*0b00*/  I2FP.F32.S32 R3, R3 ;  /* 0x0000000300037245 */ /* 0x000fc60000201400 */
[----:B------:R-:W-:-:S04]  /*0b10*/  FADD R11, R0, -1 ;  /* 0xbf800000000b7421 */ /* 0x000fc80000000000 */
[----:B------:R-:W-:-:S04]  /*0b20*/  FFMA R0, R11, -R12, 0.14084610342979431152 ;  /* 0x3e1039f60b007423 */ /* 0x000fc8000000080c */
[----:B------:R-:W-:-:S04]  /*0b30*/  FFMA R0, R11, R0, -0.12148627638816833496 ;  /* 0xbdf8cdcc0b007423 */ /* 0x000fc80000000000 */
[----:B------:R-:W-:-:S04]  /*0b40*/  FFMA R0, R11, R0, 0.13980610668659210205 ;  /* 0x3e0f29550b007423 */ /* 0x000fc80000000000 */
[----:B------:R-:W-:-:S04]  /*0b50*/  FFMA R0, R11, R0, -0.16684235632419586182 ;  /* 0xbe2ad8b90b007423 */ /* 0x000fc80000000000 */
[----:B------:R-:W-:-:S04]  /*0b60*/  FFMA R0, R11, R0, 0.20012299716472625732 ;  /* 0x3e4ced0b0b007423 */ /* 0x000fc80000000000 */
[----:B------:R-:W-:-:S04]  /*0b70*/  FFMA R0, R11, R0, -0.24999669194221496582 ;  /* 0xbe7fff220b007423 */ /* 0x000fc80000000000 */
[----:B------:R-:W-:-:S04]  /*0b80*/  FFMA R0, R11, R0, 0.33333182334899902344 ;  /* 0x3eaaaa780b007423 */ /* 0x000fc80000000000 */
[C---:B------:R-:W-:Y:S01]  /*0b90*/  FFMA R12, R11.reuse, R0, -0.5 ;  /* 0xbf0000000b0c7423 */ /* 0x040fe20000000000 */
[----:B------:R-:W-:Y:S02]  /*0ba0*/  FSEL R0, RZ, -23, P0 ;  /* 0xc1b80000ff007808 */ /* 0x000fe40000000000 */
[----:B------:R-:W-:Y:S01]  /*0bb0*/  ISETP.GT.U32.AND P0, PT, R14, 0x7f7fffff, PT ;  /* 0x7f7fffff0e00780c */ /* 0x000fe20003f04070 */
[----:B------:R-:W-:Y:S02]  /*0bc0*/  FMUL R12, R11, R12 ;  /* 0x0000000c0b0c7220 */ /* 0x000fe40000400000 */
[----:B------:R-:W-:Y:S01]  /*0bd0*/  FFMA R0, R3, 1.1920928955078125e-07, R0 ;  /* 0x3400000003007823 */ /* 0x000fe20000000000 */
[----:B------:R-:W-:Y:S02]  /*0be0*/  IMAD.MOV.U32 R3, RZ, RZ, 0x7f800000 ;  /* 0x7f800000ff037424 */ /* 0x000fe400078e00ff */
[----:B------:R-:W-:-:S04]  /*0bf0*/  FFMA R11, R11, R12, R11 ;  /* 0x0000000c0b0b7223 */ /* 0x000fc8000000000b */
[----:B------:R-:W-:-:S03]  /*0c00*/  FFMA R0, R0, 0.69314718246459960938, R11 ;  /* 0x3f31721800007823 */ /* 0x000fc6000000000b */
[C---:B------:R-:W-:Y:S01]  /*0c10*/  @P0 FFMA R0, R14.reuse, R3, +INF ;  /* 0x7f8000000e000423 */ /* 0x040fe20000000003 */
[----:B------:R-:W-:-:S04]  /*0c20*/  FSETP.NEU.AND P0, PT, R14, RZ, PT ;  /* 0x000000ff0e00720b */ /* 0x000fc80003f0d000 */
[----:B------:R-:W-:-:S05]  /*0c30*/  FSEL R3, R0, -INF , P0 ;  /* 0xff80000000037808 */ /* 0x000fca0000000000 */
[----:B------:R-:W-:Y:S01]  /*0c40*/  STG.E desc[UR8][R4.64+-0x80], R3 ;  /* 0xffff800304007986 */ /* 0x000fe2000c101908 */
[----:B------:R-:W-:Y:S06]  /*0c50*/  BAR.SYNC.DEFER_BLOCKING 0x0 ;  /* 0x0000000000007b1d */ /* 0x000fec0000010000 */
        /* <DEDUP_REMOVED lines=12> */
[----:B------:R-:W-:Y:S02]  /*0d20*/  MOV R3, R11 ;  /* 0x0000000b00037202 */ /* 0x000fe40000000f00 */
[----:B------:R-:W-:-:S07]  /*0d30*/  MOV R12, 0xd50 ;  /* 0x00000d50000c7802 */ /* 0x000fce0000000f00 */
[----:B-1----:R-:W-:Y:S05]  /*0d40*/  CALL.REL.NOINC `($__internal_0_$__cuda_sm3x_div_rn_noftz_f32_slowpath) ;  /* 0x0000001000587944 */ /* 0x002fea0003c00000 */
[----:B------:R-:W-:-:S07]  /*0d50*/  MOV R12, R0 ;  /* 0x00000000000c7202 */ /* 0x000fce0000000f00 */
.L_x_94:
[----:B------:R-:W-:Y:S05]  /*0d60*/  BSYNC.RECONVERGENT B0 ;  /* 0x0000000000007941 */ /* 0x000fea0003800200 */
.L_x_93:
[----:B------:R-:W-:Y:S01]  /*0d70*/  MOV R14, R12 ;  /* 0x0000000c000e7202 */ /* 0x000fe20000000f00 */
[----:B------:R-:W-:-:S03]  /*0d80*/  HFMA2 R12, -RZ, RZ, 1.5048828125, 33.21875 ;  /* 0x3e055027ff0c7431 */ /* 0x000fc600000001ff */
[----:B------:R-:W-:-:S13]  /*0d90*/  FSETP.GEU.AND P0, PT, R14, 1.175494350822287508e-38, PT ;  /* 0x008000000e00780b */ /* 0x000fda0003f0e000 */
[----:B------:R-:W-:-:S04]  /*0da0*/  @!P0 FMUL R14, R14, 8388608 ;  /* 0x4b0000000e0e8820 */ /* 0x000fc80000400000 */
[----:B------:R-:W-:-:S05]  /*0db0*/  VIADD R0, R14, 0xc0d55555 ;  /* 0xc0d555550e007836 */ /* 0x000fca0000000000 */
        /* <DEDUP_REMOVED lines=16> */
[----:B------:R-:W-:Y:S01]  /*0ec0*/  MOV R3, 0x7f800000 ;  /* 0x7f80000000037802 */ /* 0x000fe20000000f00 */
[----:B------:R-:W-:-:S04]  /*0ed0*/  FFMA R11, R11, R12, R11 ;  /* 0x0000000c0b0b7223 */ /* 0x000fc8000000000b */
[----:B------:R-:W-:-:S04]  /*0ee0*/  FFMA R0, R0, 0.69314718246459960938, R11 ;  /* 0x3f31721800007823 */ /* 0x000fc8000000000b */
        /* <DEDUP_REMOVED lines=17> */
[----:B------:R-:W-:Y:S01]  /*1000*/  IMAD.MOV.U32 R3, RZ, RZ, R11 ;  /* 0x000000ffff037224 */ /* 0x000fe200078e000b */
[----:B------:R-:W-:-:S07]  /*1010*/  MOV R12, 0x1030 ;  /* 0x00001030000c7802 */ /* 0x000fce0000000f00 */
[----:B-1----:R-:W-:Y:S05]  /*1020*/  CALL.REL.NOINC `($__internal_0_$__cuda_sm3x_div_rn_noftz_f32_slowpath) ;  /* 0x0000000c00a07944 */ /* 0x002fea0003c00000 */
[----:B------:R-:W-:-:S07]  /*1030*/  MOV R12, R0 ;  /* 0x00000000000c7202 */ /* 0x000fce0000000f00 */
.L_x_96:
[----:B------:R-:W-:Y:S05]  /*1040*/  BSYNC.RECONVERGENT B0 ;  /* 0x0000000000007941 */ /* 0x000fea0003800200 */
.L_x_95:
[----:B------:R-:W-:Y:S01]  /*1050*/  MOV R14, R12 ;  /* 0x0000000c000e7202 */ /* 0x000fe20000000f00 */
[----:B------:R-:W-:-:S03]  /*1060*/  HFMA2 R12, -RZ, RZ, 1.5048828125, 33.21875 ;  /* 0x3e055027ff0c7431 */ /* 0x000fc600000001ff */
[----:B------:R-:W-:-:S13]  /*1070*/  FSETP.GEU.AND P0, PT, R14, 1.175494350822287508e-38, PT ;  /* 0x008000000e00780b */ /* 0x000fda0003f0e000 */
[----:B------:R-:W-:-:S05]  /*1080*/  @!P0 FMUL R14, R14, 8388608 ;  /* 0x4b0000000e0e8820 */ /* 0x000fca0000400000 */
[----:B------:R-:W-:-:S04]  /*1090*/  IADD3 R0, PT, PT, R14, -0x3f2aaaab, RZ ;  /* 0xc0d555550e007810 */ /* 0x000fc80007ffe0ff */
[----:B------:R-:W-:-:S05]  /*10a0*/  LOP3.LUT R3, R0, 0xff800000, RZ, 0xc0, !PT ;  /* 0xff80000000037812 */ /* 0x000fca00078ec0ff */
[----:B------:R-:W-:Y:S01]  /*10b0*/  IMAD.IADD R0, R14, 0x1, -R3 ;  /* 0x000000010e007824 */ /* 0x000fe200078e0a03 */
        /* <DEDUP_REMOVED lines=37> */
[----:B------:R-:W-:-:S07]  /*1310*/  IMAD.MOV.U32 R12, RZ, RZ, R0 ;  /* 0x000000ffff0c7224 */ /* 0x000fce00078e0000 */
.L_x_98:
[----:B------:R-:W-:Y:S05]  /*1320*/  BSYNC.RECONVERGENT B0 ;  /* 0x0000000000007941 */ /* 0x000fea0003800200 */
.L_x_97:
[----:B------:R-:W-:Y:S01]  /*1330*/  MOV R14, R12 ;  /* 0x0000000c000e7202 */ /* 0x000fe20000000f00 */
[----:B------:R-:W-:Y:S01]  /*1340*/  IMAD.MOV.U32 R12, RZ, RZ, 0x3e055027 ;  /* 0x3e055027ff0c7424 */ /* 0x000fe200078e00ff */
[----:B------:R-:W-:Y:S01]  /*1350*/  IADD3 R10, PT, PT, R10, 0x4, RZ ;  /* 0x000000040a0a7810 */ /* 0x000fe20007ffe0ff */
[----:B------:R-:W-:Y:S01]  /*1360*/  UIADD3 UR4, UPT, UPT, UR4, 0x40, URZ ;  /* 0x0000004004047890 */ /* 0x000fe2000fffe0ff */
[----:B------:R-:W-:Y:S02]  /*1370*/  FSETP.GEU.AND P0, PT, R14, 1.175494350822287508e-38, PT ;  /* 0x008000000e00780b */ /* 0x000fe40003f0e000 */
[----:B------:R-:W-:-:S11]  /*1380*/  IADD3 R9, PT, PT, R9, 0x40, RZ ;  /* 0x0000004009097810 */ /* 0x000fd60007ffe0ff */
        /* <DEDUP_REMOVED lines=23> */
[----:B------:R-:W-:Y:S02]  /*1500*/  FSEL R3, R0, -INF , P0 ;  /* 0xff80000000037808 */ /* 0x000fe40000000000 */
[----:B------:R-:W-:-:S03]  /*1510*/  ISETP.NE.AND P0, PT, R10, RZ, PT ;  /* 0x000000ff0a00720c */ /* 0x000fc60003f05270 */
[----:B------:R2:W-:Y:S01]  /*1520*/  STG.E desc[UR8][R4.64+0x40], R3 ;  /* 0x0000400304007986 */ /* 0x0005e2000c101908 */
[----:B------:R-:W-:Y:S09]  /*1530*/  BAR.SYNC.DEFER_BLOCKING 0x0 ;  /* 0x0000000000007b1d */ /* 0x000ff20000010000 */
[----:B------:R-:W-:Y:S05]  /*1540*/  @P0 BRA `(.L_x_99) ;  /* 0xfffffff400040947 */ /* 0x000fea000383ffff */
.L_x_90:
[----:B------:R-:W-:-:S13]  /*1550*/  LOP3.LUT P0, R8, R8, 0x3, RZ, 0xc0, !PT ;  /* 0x0000000308087812 */ /* 0x000fda000780c0ff */
[----:B------:R-:W-:Y:S05]  /*1560*/  @!P0 EXIT ;  /* 0x000000000000894d */ /* 0x000fea0003800000 */
[----:B------:R-:W-:-:S13]  /*1570*/  ISETP.NE.AND P0, PT, R8, 0x1, PT ;  /* 0x000000010800780c */ /* 0x000fda0003f05270 */
[----:B------:R-:W-:Y:S05]  /*1580*/  @!P0 BRA `(.L_x_100) ;  /* 0x00000004007c8947 */ /* 0x000fea0003800000 */
[----:B--2---:R-:W2:Y:S01]  /*1590*/  LDC.64 R4, c[0x0][0x380] ;  /* 0x0000e000ff047b82 */ /* 0x004ea20000000a00 */
[----:B0-----:R-:W-:-:S04]  /*15a0*/  VIADD R3, R6, UR4 ;  /* 0x0000000406037c36 */ /* 0x001fc80008000000 */
[----:B--2---:R-:W-:-:S05]  /*15b0*/  IMAD.WIDE R4, R3, 0x4, R4 ;  /* 0x0000000403047825 */ /* 0x004fca00078e0204 */
        /* <DEDUP_REMOVED lines=15> */
.L_x_102:
[----:B------:R-:W-:Y:S05]  /*16b0*/  BSYNC.RECONVERGENT B0 ;  /* 0x0000000000007941 */ /* 0x000fea0003800200 */
.L_x_101:
        /* <DEDUP_REMOVED lines=12> */
[----:B------:R-:W-:Y:S01]  /*1780*/  FFMA R0, R3, 1.1920928955078125e-07, R0 ;  /* 0x3400000003007823 */ /* 0x000fe20000000000 */
[----:B------:R-:W-:Y:S01]  /*1790*/  MOV R3, 0x7f800000 ;  /* 0x7f80000000037802 */ /* 0x000fe20000000f00 */
        /* <DEDUP_REMOVED lines=8> */
[----:B------:R-:W-:-:S04]  /*1820*/  FFMA R9, R8, R9, R8 ;  /* 0x0000000908097223 */ /* 0x000fc80000000008 */
[----:B------:R-:W-:Y:S01]  /*1830*/  FFMA R0, R0, 0.69314718246459960938, R9 ;  /* 0x3f31721800007823 */ /* 0x000fe20000000009 */
        /* <DEDUP_REMOVED lines=21> */
.L_x_104:
[----:B------:R-:W-:Y:S05]  /*1990*/  BSYNC.RECONVERGENT B0 ;  /* 0x0000000000007941 */ /* 0x000fea0003800200 */
.L_x_103:
[----:B------:R-:W-:Y:S01]  /*19a0*/  MOV R10, R8 ;  /* 0x00000008000a7202 */ /* 0x000fe20000000f00 */
[----:B------:R-:W-:Y:S01]  /*19b0*/  IMAD.MOV.U32 R9, RZ, RZ, 0x3e055027 ;  /* 0x3e055027ff097424 */ /* 0x000fe200078e00ff */
[----:B------:R-:W-:Y:S02]  /*19c0*/  UIADD3 UR4, UPT, UPT, UR4, 0x20, URZ ;  /* 0x0000002004047890 */ /* 0x000fe4000fffe0ff */
[----:B------:R-:W-:-:S13]  /*19d0*/  FSETP.GEU.AND P0, PT, R10, 1.175494350822287508e-38, PT ;  /* 0x008000000a00780b */ /* 0x000fda0003f0e000 */
[----:B------:R-:W-:-:S05]  /*19e0*/  @!P0 FMUL R10, R10, 8388608 ;  /* 0x4b0000000a0a8820 */ /* 0x000fca0000400000 */
[----:B------:R-:W-:-:S04]  /*19f0*/  IADD3 R0, PT, PT, R10, -0x3f2aaaab, RZ ;  /* 0xc0d555550a007810 */ /* 0x000fc80007ffe0ff */
[----:B------:R-:W-:-:S04]  /*1a00*/  LOP3.LUT R3, R0, 0xff800000, RZ, 0xc0, !PT ;  /* 0xff80000000037812 */ /* 0x000fc800078ec0ff */
[-C--:B------:R-:W-:Y:S02]  /*1a10*/  IADD3 R0, PT, PT, R10, -R3.reuse, RZ ;  /* 0x800000030a007210 */ /* 0x080fe40007ffe0ff */
        /* <DEDUP_REMOVED lines=20> */
[----:B------:R3:W-:Y:S01]  /*1b60*/  STG.E desc[UR8][R4.64+0x40], R3 ;  /* 0x0000400304007986 */ /* 0x0007e2000c101908 */
[----:B------:R-:W-:Y:S06]  /*1b70*/  BAR.SYNC.DEFER_BLOCKING 0x0 ;  /* 0x0000000000007b1d */ /* 0x000fec0000010000 */
.L_x_100:
[----:B------:R-:W-:-:S13]  /*1b80*/  LOP3.LUT P0, RZ, R7, 0x10, RZ, 0xc0, !PT ;  /* 0x0000001007ff7812 */ /* 0x000fda000780c0ff */
[----:B------:R-:W-:Y:S05]  /*1b90*/  @P0 EXIT ;  /* 0x000000000000094d */ /* 0x000fea0003800000 */
[----:B--23--:R-:W2:Y:S01]  /*1ba0*/  LDC.64 R4, c[0x0][0x380] ;  /* 0x0000e000ff047b82 */ /* 0x00cea20000000a00 */
[----:B0-----:R-:W-:-:S05]  /*1bb0*/  IADD3 R3, PT, PT, R6, UR4, RZ ;  /* 0x0000000406037c10 */ /* 0x001fca000fffe0ff */
        /* <DEDUP_REMOVED lines=16> */
.L_x_106:
[----:B------:R-:W-:Y:S05]  /*1cc0*/  BSYNC.RECONVERGENT B0 ;  /* 0x0000000000007941 */ /* 0x000fea0003800200 */
.L_x_105:
[----:B------:R-:W-:Y:S02]  /*1cd0*/  IMAD.MOV.U32 R9, RZ, RZ, R6 ;  /* 0x000000ffff097224 */ /* 0x000fe400078e0006 */
[----:B------:R-:W-:-:S03]  /*1ce0*/  HFMA2 R3, -RZ, RZ, 1.5048828125, 33.21875 ;  /* 0x3e055027ff037431 */ /* 0x000fc600000001ff */
[----:B------:R-:W-:-:S13]  /*1cf0*/  FSETP.GEU.AND P0, PT, R9, 1.175494350822287508e-38, PT ;  /* 0x008000000900780b */ /* 0x000fda0003f0e000 */
[----:B------:R-:W-:-:S05]  /*1d00*/  @!P0 FMUL R9, R9, 8388608 ;  /* 0x4b00000009098820 */ /* 0x000fca0000400000 */
[----:B------:R-:W-:-:S04]  /*1d10*/  IADD3 R0, PT, PT, R9, -0x3f2aaaab, RZ ;  /* 0xc0d5555509007810 */ /* 0x000fc80007ffe0ff */
[----:B-1----:R-:W-:-:S04]  /*1d20*/  LOP3.LUT R2, R0, 0xff800000, RZ, 0xc0, !PT ;  /* 0xff80000000027812 */ /* 0x002fc800078ec0ff */
[----:B------:R-:W-:-:S05]  /*1d30*/  IADD3 R0, PT, PT, R9, -R2, RZ ;  /* 0x8000000209007210 */ /* 0x000fca0007ffe0ff */
[----:B------:R-:W-:Y:S01]  /*1d40*/  FADD R6, R0, -1 ;  /* 0xbf80000000067421 */ /* 0x000fe20000000000 */
[----:B------:R-:W-:Y:S02]  /*1d50*/  FSEL R0, RZ, -23, P0 ;  /* 0xc1b80000ff007808 */ /* 0x000fe40000000000 */
[----:B------:R-:W-:Y:S01]  /*1d60*/  ISETP.GT.U32.AND P0, PT, R9, 0x7f7fffff, PT ;  /* 0x7f7fffff0900780c */ /* 0x000fe20003f04070 */
        /* <DEDUP_REMOVED lines=8> */
[----:B------:R-:W-:Y:S01]  /*1df0*/  I2FP.F32.S32 R3, R2 ;  /* 0x0000000200037245 */ /* 0x000fe20000201400 */
[----:B------:R-:W-:Y:S02]  /*1e00*/  IMAD.MOV.U32 R2, RZ, RZ, 0x7f800000 ;  /* 0x7f800000ff027424 */ /* 0x000fe400078e00ff */
[C---:B------:R-:W-:Y:S02]  /*1e10*/  FMUL R7, R6.reuse, R7 ;  /* 0x0000000706077220 */ /* 0x040fe40000400000 */
[----:B------:R-:W-:Y:S02]  /*1e20*/  FFMA R0, R3, 1.1920928955078125e-07, R0 ;  /* 0x3400000003007823 */ /* 0x000fe40000000000 */
[----:B------:R-:W-:-:S04]  /*1e30*/  FFMA R7, R6, R7, R6 ;  /* 0x0000000706077223 */ /* 0x000fc80000000006 */
[----:B------:R-:W-:Y:S01]  /*1e40*/  FFMA R0, R0, 0.69314718246459960938, R7 ;  /* 0x3f31721800007823 */ /* 0x000fe20000000007 */
[C---:B------:R-:W-:Y:S01]  /*1e50*/  @P0 FFMA R0, R9.reuse, R2, +INF ;  /* 0x7f80000009000423 */ /* 0x040fe20000000002 */
[----:B------:R-:W-:-:S04]  /*1e60*/  FSETP.NEU.AND P0, PT, R9, RZ, PT ;  /* 0x000000ff0900720b */ /* 0x000fc80003f0d000 */
[----:B------:R-:W-:-:S05]  /*1e70*/  FSEL R3, R0, -INF , P0 ;  /* 0xff80000000037808 */ /* 0x000fca0000000000 */
[----:B------:R-:W-:Y:S01]  /*1e80*/  STG.E desc[UR8][R4.64], R3 ;  /* 0x0000000304007986 */ /* 0x000fe2000c101908 */
[----:B------:R-:W-:Y:S06]  /*1e90*/  BAR.SYNC.DEFER_BLOCKING 0x0 ;  /* 0x0000000000007b1d */ /* 0x000fec0000010000 */
[----:B------:R-:W-:Y:S05]  /*1ea0*/  EXIT ;  /* 0x000000000000794d */ /* 0x000fea0003800000 */
        .weak           $__internal_0_$__cuda_sm3x_div_rn_noftz_f32_slowpath
        .type           $__internal_0_$__cuda_sm3x_div_rn_noftz_f32_slowpath,@function
        .size           $__internal_0_$__cuda_sm3x_div_rn_noftz_f32_slowpath,(.L_x_171 - $__internal_0_$__cuda_sm3x_div_rn_noftz_f32_slowpath)
$__internal_0_$__cuda_sm3x_div_rn_noftz_f32_slowpath:
[----:B------:R-:W-:Y:S01]  /*1eb0*/  SHF.R.U32.HI R11, RZ, 0x17, R3 ;  /* 0x00000017ff0b7819 */ /* 0x000fe20000011603 */
[----:B------:R-:W-:Y:S01]  /*1ec0*/  BSSY.RECONVERGENT B1, `(.L_x_107) ;  /* 0x0000062000017945 */ /* 0x000fe20003800200 */
[----:B------:R-:W-:Y:S02]  /*1ed0*/  SHF.R.U32.HI R13, RZ, 0x17, R0 ;  /* 0x00000017ff0d7819 */ /* 0x000fe40000011600 */
[----:B------:R-:W-:Y:S02]  /*1ee0*/  LOP3.LUT R11, R11, 0xff, RZ, 0xc0, !PT ;  /* 0x000000ff0b0b7812 */ /* 0x000fe400078ec0ff */
[----:B------:R-:W-:Y:S02]  /*1ef0*/  LOP3.LUT R15, R13, 0xff, RZ, 0xc0, !PT ;  /* 0x000000ff0d0f7812 */ /* 0x000fe400078ec0ff */
[----:B------:R-:W-:Y:S02]  /*1f00*/  IADD3 R16, PT, PT, R11, -0x1, RZ ;  /* 0xffffffff0b107810 */ /* 0x000fe40007ffe0ff */
[----:B------:R-:W-:-:S02]  /*1f10*/  IADD3 R14, PT, PT, R15, -0x1, RZ ;  /* 0xffffffff0f0e7810 */ /* 0x000fc40007ffe0ff */
[----:B------:R-:W-:-:S04]  /*1f20*/  ISETP.GT.U32.AND P0, PT, R16, 0xfd, PT ;  /* 0x000000fd1000780c */ /* 0x000fc80003f04070 */
[----:B------:R-:W-:-:S13]  /*1f30*/  ISETP.GT.U32.OR P0, PT, R14, 0xfd, P0 ;  /* 0x000000fd0e00780c */ /* 0x000fda0000704470 */
[----:B------:R-:W-:Y:S01]  /*1f40*/  @!P0 MOV R13, RZ ;  /* 0x000000ff000d8202 */ /* 0x000fe20000000f00 */
[----:B------:R-:W-:Y:S06]  /*1f50*/  @!P0 BRA `(.L_x_108) ;  /* 0x00000000005c8947 */ /* 0x000fec0003800000 */
[----:B------:R-:W-:Y:S02]  /*1f60*/  FSETP.GTU.FTZ.AND P0, PT, |R0|, +INF , PT ;  /* 0x7f8000000000780b */ /* 0x000fe40003f1c200 */
[----:B------:R-:W-:-:S04]  /*1f70*/  FSETP.GTU.FTZ.AND P1, PT, |R3|, +INF , PT ;  /* 0x7f8000000300780b */ /* 0x000fc80003f3c200 */
[----:B------:R-:W-:-:S13]  /*1f80*/  PLOP3.LUT P0, PT, P0, P1, PT, 0xf8, 0x8f ;  /* 0x00000000008f781c */ /* 0x000fda0000703f70 */
[----:B------:R-:W-:Y:S05]  /*1f90*/  @P0 BRA `(.L_x_109) ;  /* 0x00000004004c0947 */ /* 0x000fea0003800000 */
[----:B------:R-:W-:-:S13]  /*1fa0*/  LOP3.LUT P0, RZ, R3, 0x7fffffff, R0, 0xc8, !PT ;  /* 0x7fffffff03ff7812 */ /* 0x000fda000780c800 */
[----:B------:R-:W-:Y:S05]  /*1fb0*/  @!P0 BRA `(.L_x_110) ;  /* 0x00000004003c8947 */ /* 0x000fea0003800000 */
[C---:B------:R-:W-:Y:S02]  /*1fc0*/  FSETP.NEU.FTZ.AND P2, PT, |R0|.reuse, +INF , PT ;  /* 0x7f8000000000780b */ /* 0x040fe40003f5d200 */
[----:B------:R-:W-:Y:S02]  /*1fd0*/  FSETP.NEU.FTZ.AND P1, PT, |R3|, +INF , PT ;  /* 0x7f8000000300780b */ /* 0x000fe40003f3d200 */
[----:B------:R-:W-:-:S11]  /*1fe0*/  FSETP.NEU.FTZ.AND P0, PT, |R0|, +INF , PT ;  /* 0x7f8000000000780b */ /* 0x000fd60003f1d200 */
[----:B------:R-:W-:Y:S05]  /*1ff0*/  @!P1 BRA !P2, `(.L_x_110) ;  /* 0x00000004002c9947 */ /* 0x000fea0005000000 */
[----:B------:R-:W-:-:S04]  /*2000*/  LOP3.LUT P2, RZ, R0, 0x7fffffff, RZ, 0xc0, !PT ;  /* 0x7fffffff00ff7812 */ /* 0x000fc8000784c0ff */
[----:B------:R-:W-:-:S13]  /*2010*/  PLOP3.LUT P1, PT, P1, P2, PT, 0x2f, 0xf2 ;  /* 0x0000000000f2781c */ /* 0x000fda0000f24577 */
[----:B------:R-:W-:Y:S05]  /*2020*/  @P1 BRA `(.L_x_111) ;  /* 0x0000000400181947 */ /* 0x000fea0003800000 */
[----:B------:R-:W-:-:S04]  /*2030*/  LOP3.LUT P1, RZ, R3, 0x7fffffff, RZ, 0xc0, !PT ;  /* 0x7fffffff03ff7812 */ /* 0x000fc8000782c0ff */
[----:B------:R-:W-:-:S13]  /*2040*/  PLOP3.LUT P0, PT, P0, P1, PT, 0x2f, 0xf2 ;  /* 0x0000000000f2781c */ /* 0x000fda0000702577 */
[----:B------:R-:W-:Y:S05]  /*2050*/  @P0 BRA `(.L_x_112) ;  /* 0x0000000400000947 */ /* 0x000fea0003800000 */
[----:B------:R-:W-:Y:S02]  /*2060*/  ISETP.GE.AND P0, PT, R14, RZ, PT ;  /* 0x000000ff0e00720c */ /* 0x000fe40003f06270 */
[----:B------:R-:W-:-:S11]  /*2070*/  ISETP.GE.AND P1, PT, R16, RZ, PT ;  /* 0x000000ff1000720c */ /* 0x000fd60003f26270 */
[----:B------:R-:W-:Y:S01]  /*2080*/  @P0 IMAD.MOV.U32 R13, RZ, RZ, RZ ;  /* 0x000000ffff0d0224 */ /* 0x000fe200078e00ff */
[----:B------:R-:W-:Y:S01]  /*2090*/  @!P0 MOV R13, 0xffffffc0 ;  /* 0xffffffc0000d8802 */ /* 0x000fe20000000f00 */
[----:B------:R-:W-:Y:S01]  /*20a0*/  @!P0 FFMA R0, R0, 1.84467440737095516160e+19, RZ ;  /* 0x5f80000000008823 */ /* 0x000fe200000000ff */
[----:B------:R-:W-:Y:S02]  /*20b0*/  @!P1 FFMA R3, R3, 1.84467440737095516160e+19, RZ ;  /* 0x5f80000003039823 */ /* 0x000fe400000000ff */
[----:B------:R-:W-:-:S07]  /*20c0*/  @!P1 IADD3 R13, PT, PT, R13, 0x40, RZ ;  /* 0x000000400d0d9810 */ /* 0x000fce0007ffe0ff */
.L_x_108:
[----:B------:R-:W-:Y:S01]  /*20d0*/  LEA R14, R11, 0xc0800000, 0x17 ;  /* 0xc08000000b0e7811 */ /* 0x000fe200078eb8ff */
[----:B------:R-:W-:Y:S01]  /*20e0*/  VIADD R15, R15, 0xffffff81 ;  /* 0xffffff810f0f7836 */ /* 0x000fe20000000000 */
[----:B------:R-:W-:Y:S02]  /*20f0*/  BSSY.RECONVERGENT B2, `(.L_x_113) ;  /* 0x0000035000027945 */ /* 0x000fe40003800200 */
[----:B------:R-:W-:Y:S01]  /*2100*/  IADD3 R16, PT, PT, -R14, R3, RZ ;  /* 0x000000030e107210 */ /* 0x000fe20007ffe1ff */
[----:B------:R-:W-:-:S03]  /*2110*/  IMAD R0, R15, -0x800000, R0 ;  /* 0xff8000000f007824 */ /* 0x000fc600078e0200 */
[----:B------:R0:W1:Y:S01]  /*2120*/  MUFU.RCP R3, R16 ;  /* 0x0000001000037308 */ /* 0x0000620000001000 */
[----:B------:R-:W-:Y:S01]  /*2130*/  FADD.FTZ R17, -R16, -RZ ;  /* 0x800000ff10117221 */ /* 0x000fe20000010100 */
[----:B0-----:R-:W-:-:S04]  /*2140*/  IADD3 R16, PT, PT, R15, 0x7f, -R11 ;  /* 0x0000007f0f107810 */ /* 0x001fc80007ffe80b */
[----:B------:R-:W-:Y:S01]  /*2150*/  IADD3 R16, PT, PT, R16, R13, RZ ;  /* 0x0000000d10107210 */ /* 0x000fe20007ffe0ff */
[----:B-1----:R-:W-:-:S04]  /*2160*/  FFMA R14, R3, R17, 1 ;  /* 0x3f800000030e7423 */ /* 0x002fc80000000011 */
[----:B------:R-:W-:-:S04]  /*2170*/  FFMA R3, R3, R14, R3 ;  /* 0x0000000e03037223 */ /* 0x000fc80000000003 */
[----:B------:R-:W-:-:S04]  /*2180*/  FFMA R14, R0, R3, RZ ;  /* 0x00000003000e7223 */ /* 0x000fc800000000ff */
[----:B------:R-:W-:-:S04]  /*2190*/  FFMA R18, R17, R14, R0 ;  /* 0x0000000e11127223 */ /* 0x000fc80000000000 */
[----:B------:R-:W-:-:S04]  /*21a0*/  FFMA R14, R3, R18, R14 ;  /* 0x00000012030e7223 */ /* 0x000fc8000000000e */
[----:B------:R-:W-:-:S04]  /*21b0*/  FFMA R17, R17, R14, R0 ;  /* 0x0000000e11117223 */ /* 0x000fc80000000000 */
[----:B------:R-:W-:-:S05]  /*21c0*/  FFMA R0, R3, R17, R14 ;  /* 0x0000001103007223 */ /* 0x000fca000000000e */
[----:B------:R-:W-:-:S04]  /*21d0*/  SHF.R.U32.HI R11, RZ, 0x17, R0 ;  /* 0x00000017ff0b7819 */ /* 0x000fc80000011600 */
[----:B------:R-:W-:-:S04]  /*21e0*/  LOP3.LUT R11, R11, 0xff, RZ, 0xc0, !PT ;  /* 0x000000ff0b0b7812 */ /* 0x000fc800078ec0ff */
[----:B------:R-:W-:-:S04]  /*21f0*/  IADD3 R15, PT, PT, R11, R16, RZ ;  /* 0x000000100b0f7210 */ /* 0x000fc80007ffe0ff */
[----:B------:R-:W-:-:S04]  /*2200*/  IADD3 R11, PT, PT, R15, -0x1, RZ ;  /* 0xffffffff0f0b7810 */ /* 0x000fc80007ffe0ff */
[----:B------:R-:W-:-:S13]  /*2210*/  ISETP.GE.U32.AND P0, PT, R11, 0xfe, PT ;  /* 0x000000fe0b00780c */ /* 0x000fda0003f06070 */
[----:B------:R-:W-:Y:S05]  /*2220*/  @!P0 BRA `(.L_x_114) ;  /* 0x0000000000808947 */ /* 0x000fea0003800000 */
[----:B------:R-:W-:-:S13]  /*2230*/  ISETP.GT.AND P0, PT, R15, 0xfe, PT ;  /* 0x000000fe0f00780c */ /* 0x000fda0003f04270 */
[----:B------:R-:W-:Y:S05]  /*2240*/  @P0 BRA `(.L_x_115) ;  /* 0x00000000006c0947 */ /* 0x000fea0003800000 */
[----:B------:R-:W-:-:S13]  /*2250*/  ISETP.GE.AND P0, PT, R15, 0x1, PT ;  /* 0x000000010f00780c */ /* 0x000fda0003f06270 */
[----:B------:R-:W-:Y:S05]  /*2260*/  @P0 BRA `(.L_x_116) ;  /* 0x0000000000740947 */ /* 0x000fea0003800000 */
[----:B------:R-:W-:Y:S02]  /*2270*/  ISETP.GE.AND P0, PT, R15, -0x18, PT ;  /* 0xffffffe80f00780c */ /* 0x000fe40003f06270 */
[----:B------:R-:W-:-:S11]  /*2280*/  LOP3.LUT R0, R0, 0x80000000, RZ, 0xc0, !PT ;  /* 0x8000000000007812 */ /* 0x000fd600078ec0ff */
[----:B------:R-:W-:Y:S05]  /*2290*/  @!P0 BRA `(.L_x_116) ;  /* 0x0000000000688947 */ /* 0x000fea0003800000 */
[-CC-:B------:R-:W-:Y:S01]  /*22a0*/  FFMA.RZ R11, R3, R17.reuse, R14.reuse ;  /* 0x00000011030b7223 */ /* 0x180fe2000000c00e */
[C---:B------:R-:W-:Y:S01]  /*22b0*/  VIADD R16, R15.reuse, 0x20 ;  /* 0x000000200f107836 */ /* 0x040fe20000000000 */
[C---:B------:R-:W-:Y:S02]  /*22c0*/  ISETP.NE.AND P2, PT, R15.reuse, RZ, PT ;  /* 0x000000ff0f00720c */ /* 0x040fe40003f45270 */
[----:B------:R-:W-:Y:S02]  /*22d0*/  ISETP.NE.AND P1, PT, R15, RZ, PT ;  /* 0x000000ff0f00720c */ /* 0x000fe40003f25270 */
[----:B------:R-:W-:Y:S01]  /*22e0*/  LOP3.LUT R13, R11, 0x7fffff, RZ, 0xc0, !PT ;  /* 0x007fffff0b0d7812 */ /* 0x000fe200078ec0ff */
[CCC-:B------:R-:W-:Y:S01]  /*22f0*/  FFMA.RP R11, R3.reuse, R17.reuse, R14.reuse ;  /* 0x00000011030b7223 */ /* 0x1c0fe2000000800e */
[----:B------:R-:W-:Y:S01]  /*2300*/  FFMA.RM R14, R3, R17, R14 ;  /* 0x00000011030e7223 */ /* 0x000fe2000000400e */
[----:B------:R-:W-:Y:S02]  /*2310*/  IADD3 R3, PT, PT, -R15, RZ, RZ ;  /* 0x000000ff0f037210 */ /* 0x000fe40007ffe1ff */
[----:B------:R-:W-:-:S02]  /*2320*/  LOP3.LUT R13, R13, 0x800000, RZ, 0xfc, !PT ;  /* 0x008000000d0d7812 */ /* 0x000fc400078efcff */
[----:B------:R-:W-:Y:S02]  /*2330*/  FSETP.NEU.FTZ.AND P0, PT, R11, R14, PT ;  /* 0x0000000e0b00720b */ /* 0x000fe40003f1d000 */
[----:B------:R-:W-:Y:S02]  /*2340*/  SHF.L.U32 R16, R13, R16, RZ ;  /* 0x000000100d107219 */ /* 0x000fe400000006ff */
[----:B------:R-:W-:Y:S02]  /*2350*/  SEL R14, R3, RZ, P2 ;  /* 0x000000ff030e7207 */ /* 0x000fe40001000000 */
[----:B------:R-:W-:Y:S02]  /*2360*/  ISETP.NE.AND P1, PT, R16, RZ, P1 ;  /* 0x000000ff1000720c */ /* 0x000fe40000f25270 */
[----:B------:R-:W-:Y:S02]  /*2370*/  SHF.R.U32.HI R14, RZ, R14, R13 ;  /* 0x0000000eff0e7219 */ /* 0x000fe4000001160d */
[----:B------:R-:W-:-:S02]  /*2380*/  PLOP3.LUT P0, PT, P0, P1, PT, 0xf8, 0x8f ;  /* 0x00000000008f781c */ /* 0x000fc40000703f70 */
[----:B------:R-:W-:Y:S02]  /*2390*/  SHF.R.U32.HI R16, RZ, 0x1, R14 ;  /* 0x00000001ff107819 */ /* 0x000fe4000001160e */
[----:B------:R-:W-:-:S04]  /*23a0*/  SEL R3, RZ, 0x1, !P0 ;  /* 0x00000001ff037807 */ /* 0x000fc80004000000 */
[----:B------:R-:W-:-:S04]  /*23b0*/  LOP3.LUT R3, R3, 0x1, R16, 0xf8, !PT ;  /* 0x0000000103037812 */ /* 0x000fc800078ef810 */
[----:B------:R-:W-:-:S04]  /*23c0*/  LOP3.LUT R3, R3, R14, RZ, 0xc0, !PT ;  /* 0x0000000e03037212 */ /* 0x000fc800078ec0ff */
[----:B------:R-:W-:-:S04]  /*23d0*/  IADD3 R3, PT, PT, R16, R3, RZ ;  /* 0x0000000310037210 */ /* 0x000fc80007ffe0ff */
[----:B------:R-:W-:Y:S01]  /*23e0*/  LOP3.LUT R0, R3, R0, RZ, 0xfc, !PT ;  /* 0x0000000003007212 */ /* 0x000fe200078efcff */
[----:B------:R-:W-:Y:S06]  /*23f0*/  BRA `(.L_x_116) ;  /* 0x0000000000107947 */ /* 0x000fec0003800000 */
.L_x_115:
[----:B------:R-:W-:-:S04]  /*2400*/  LOP3.LUT R0, R0, 0x80000000, RZ, 0xc0, !PT ;  /* 0x8000000000007812 */ /* 0x000fc800078ec0ff */
[----:B------:R-:W-:Y:S01]  /*2410*/  LOP3.LUT R0, R0, 0x7f800000, RZ, 0xfc, !PT ;  /* 0x7f80000000007812 */ /* 0x000fe200078efcff */
[----:B------:R-:W-:Y:S06]  /*2420*/  BRA `(.L_x_116) ;  /* 0x0000000000047947 */ /* 0x000fec0003800000 */
.L_x_114:
[----:B------:R-:W-:-:S07]  /*2430*/  LEA R0, R16, R0, 0x17 ;  /* 0x0000000010007211 */ /* 0x000fce00078eb8ff */
.L_x_116:
[----:B------:R-:W-:Y:S05]  /*2440*/  BSYNC.RECONVERGENT B2 ;  /* 0x0000000000027941 */ /* 0x000fea0003800200 */
.L_x_113:
[----:B------:R-:W-:Y:S05]  /*2450*/  BRA `(.L_x_117) ;  /* 0x0000000000207947 */ /* 0x000fea0003800000 */
.L_x_112:
[----:B------:R-:W-:-:S04]  /*2460*/  LOP3.LUT R0, R3, 0x80000000, R0, 0x48, !PT ;  /* 0x8000000003007812 */ /* 0x000fc800078e4800 */
[----:B------:R-:W-:Y:S01]  /*2470*/  LOP3.LUT R0, R0, 0x7f800000, RZ, 0xfc, !PT ;  /* 0x7f80000000007812 */ /* 0x000fe200078efcff */
[----:B------:R-:W-:Y:S06]  /*2480*/  BRA `(.L_x_117) ;  /* 0x0000000000147947 */ /* 0x000fec0003800000 */
.L_x_111:
[----:B------:R-:W-:Y:S01]  /*2490*/  LOP3.LUT R0, R3, 0x80000000, R0, 0x48, !PT ;  /* 0x8000000003007812 */ /* 0x000fe200078e4800 */
[----:B------:R-:W-:Y:S06]  /*24a0*/  BRA `(.L_x_117) ;  /* 0x00000000000c7947 */ /* 0x000fec0003800000 */
.L_x_110:
[----:B------:R-:W0:Y:S01]  /*24b0*/  MUFU.RSQ R0, -QNAN ;  /* 0xffc0000000007908 */ /* 0x000e220000001400 */
[----:B------:R-:W-:Y:S05]  /*24c0*/  BRA `(.L_x_117) ;  /* 0x0000000000047947 */ /* 0x000fea0003800000 */
.L_x_109:
[----:B------:R-:W-:-:S07]  /*24d0*/  FADD.FTZ R0, R0, R3 ;  /* 0x0000000300007221 */ /* 0x000fce0000010000 */
.L_x_117:
[----:B------:R-:W-:Y:S05]  /*24e0*/  BSYNC.RECONVERGENT B1 ;  /* 0x0000000000017941 */ /* 0x000fea0003800200 */
.L_x_107:
[----:B------:R-:W-:-:S04]  /*24f0*/  HFMA2 R13, -RZ, RZ, 0, 0 ;  /* 0x00000000ff0d7431 */ /* 0x000fc800000001ff */
[----:B0-----:R-:W-:Y:S05]  /*2500*/  RET.REL.NODEC R12 `(_Z13Normalize_logPfii) ;  /* 0xffffffd80cbc7950 */ /* 0x001fea0003c3ffff */
.L_x_118:
        /* <DEDUP_REMOVED lines=15> */
.L_x_171:


//--------------------- .text._Z9NormalizePfii    --------------------------
	.section	.text._Z9NormalizePfii,"ax",@progbits
	.align	128
        .global         _Z9NormalizePfii
        .type           _Z9NormalizePfii,@function
        .size           _Z9NormalizePfii,(.L_x_172 - _Z9NormalizePfii)
        .other          _Z9NormalizePfii,@"STO_CUDA_ENTRY STV_DEFAULT"
_Z9NormalizePfii:
.text._Z9NormalizePfii:
        /* <DEDUP_REMOVED lines=27> */
[----:B------:R-:W-:Y:S02]  /*01b0*/  IMAD R6, R3, R6, R7 ;  /* 0x0000000603067224 */ /* 0x000fe400078e0207 */
[----:B------:R-:W-:-:S03]  /*01c0*/  IMAD R3, R7, 0x4, R0 ;  /* 0x0000000407037824 */ /* 0x000fc600078e0200 */
[----:B---34-:R-:W-:-:S07]  /*01d0*/  MOV R7, R6 ;  /* 0x0000000600077202 */ /* 0x018fce0000000f00 */
.L_x_121:
        /* <DEDUP_REMOVED lines=11> */
[----:B0-----:R-:W-:Y:S04]  /*0290*/  @!P2 LDS R8, [R0] ;  /* 0x000000000008a984 */ /* 0x001fe80000000800 */
        /* <DEDUP_REMOVED lines=89> */
.L_x_120:
[----:B------:R-:W-:Y:S05]  /*0830*/  BSYNC.RECONVERGENT B0 ;  /* 0x0000000000007941 */ /* 0x000fea0003800200 */
.L_x_119:
[----:B------:R-:W-:Y:S01]  /*0840*/  UIADD3 UR5, UPT, UPT, UR4, 0x9, URZ ;  /* 0x0000000904057890 */ /* 0x000fe2000fffe0ff */
[----:B------:R-:W-:Y:S01]  /*0850*/  BAR.SYNC.DEFER_BLOCKING 0x0 ;  /* 0x0000000000007b1d */ /* 0x000fe20000010000 */
[----:B------:R-:W-:Y:S01]  /*0860*/  UIADD3 UR4, UPT, UPT, UR4, 0x10, URZ ;  /* 0x0000001004047890 */ /* 0x000fe2000fffe0ff */
[----:B------:R-:W-:-:S03]  /*0870*/  IADD3 R7, PT, PT, R7, 0x10, RZ ;  /* 0x0000001007077810 */ /* 0x000fc60007ffe0ff */
[----:B------:R-:W-:-:S13]  /*0880*/  ISETP.LE.AND P1, PT, R12, UR5, PT ;  /* 0x000000050c007c0c */ /* 0x000fda000bf23270 */
[----:B------:R-:W-:Y:S05]  /*0890*/  @!P1 BRA `(.L_x_121) ;  /* 0xfffffff800509947 */ /* 0x000fea000383ffff */
[C---:B------:R-:W-:Y:S01]  /*08a0*/  ISETP.GE.U32.AND P0, PT, R12.reuse, 0x71, PT ;  /* 0x000000710c00780c */ /* 0x040fe20003f06070 */
[----:B------:R-:W-:Y:S01]  /*08b0*/  VIADD R10, R12, 0xffffffff ;  /* 0xffffffff0c0a7836 */ /* 0x000fe20000000000 */
[----:B------:R-:W-:-:S04]  /*08c0*/  UMOV UR4, URZ ;  /* 0x000000ff00047c82 */ /* 0x000fc80008000000 */
[----:B------:R-:W-:-:S04]  /*08d0*/  LEA.HI R7, R10, 0x1, RZ, 0x1c ;  /* 0x000000010a077811 */ /* 0x000fc800078fe0ff */
[----:B------:R-:W-:-:S03]  /*08e0*/  LOP3.LUT R17, R7, 0x7, RZ, 0xc0, !PT ;  /* 0x0000000707117812 */ /* 0x000fc600078ec0ff */
[----:B------:R-:W-:Y:S05]  /*08f0*/  @!P0 BRA `(.L_x_122) ;  /* 0x00000008006c8947 */ /* 0x000fea0003800000 */
[----:B------:R-:W2:Y:S01]  /*0900*/  LDCU.64 UR6, c[0x0][0x380] ;  /* 0x00007000ff0677ac */ /* 0x000ea20008000a00 */
[----:B------:R-:W-:Y:S02]  /*0910*/  LOP3.LUT R9, R7, 0x1ffffff8, RZ, 0xc0, !PT ;  /* 0x1ffffff807097812 */ /* 0x000fe400078ec0ff */
[----:B0-----:R-:W-:Y:S01]  /*0920*/  MOV R8, R6 ;  /* 0x0000000600087202 */ /* 0x001fe20000000f00 */
[----:B------:R-:W-:Y:S01]  /*0930*/  UMOV UR4, URZ ;  /* 0x000000ff00047c82 */ /* 0x000fe20008000000 */
[----:B------:R-:W-:Y:S01]  /*0940*/  IADD3 R9, PT, PT, -R9, RZ, RZ ;  /* 0x000000ff09097210 */ /* 0x000fe20007ffe1ff */
[----:B--2---:R-:W-:-:S04]  /*0950*/  UIADD3 UR5, UP0, UPT, UR6, 0x100, URZ ;  /* 0x0000010006057890 */ /* 0x004fc8000ff1e0ff */
[----:B------:R-:W-:-:S12]  /*0960*/  UIADD3.X UR6, UPT, UPT, URZ, UR7, URZ, UP0, !UPT ;  /* 0x00000007ff067290 */ /* 0x000fd800087fe4ff */
.L_x_139:
[----:B------:R-:W-:Y:S01]  /*0970*/  MOV R5, UR6 ;  /* 0x0000000600057c02 */ /* 0x000fe20008000f00 */
[----:B------:R-:W-:-:S04]  /*0980*/  IMAD.U32 R4, RZ, RZ, UR5 ;  /* 0x00000005ff047e24 */ /* 0x000fc8000f8e00ff */
        /* <DEDUP_REMOVED lines=10> */
[----:B-1----:R-:W-:-:S04]  /*0a30*/  FFMA R13, -R3, R12, R0 ;  /* 0x0000000c030d7223 */ /* 0x002fc80000000100 */
[----:B------:R-:W-:Y:S01]  /*0a40*/  FFMA R11, R11, R13, R12 ;  /* 0x0000000d0b0b7223 */ /* 0x000fe2000000000c */
[----:B0-----:R-:W-:Y:S06]  /*0a50*/  @!P0 BRA `(.L_x_124) ;  /* 0x0000000000088947 */ /* 0x001fec0003800000 */
[----:B------:R-:W-:-:S07]  /*0a60*/  MOV R12, 0xa80 ;  /* 0x00000a80000c7802 */ /* 0x000fce0000000f00 */
[----:B------:R-:W-:Y:S05]  /*0a70*/  CALL.REL.NOINC `($__internal_1_$__cuda_sm3x_div_rn_noftz_f32_slowpath) ;  /* 0x0000001000547944 */ /* 0x000fea0003c00000 */
.L_x_124:
[----:B------:R-:W-:Y:S05]  /*0a80*/  BSYNC.RECONVERGENT B2 ;  /* 0x0000000000027941 */ /* 0x000fea0003800200 */
.L_x_123:
        /* <DEDUP_REMOVED lines=15> */
[----:B------:R-:W-:Y:S05]  /*0b80*/  CALL.REL.NOINC `($__internal_1_$__cuda_sm3x_div_rn_noftz_f32_slowpath) ;  /* 0x0000001000107944 */ /* 0x000fea0003c00000 */
[----:B------:R-:W-:-:S07]  /*0b90*/  MOV R13, R11 ;  /* 0x0000000b000d7202 */ /* 0x000fce0000000f00 */
.L_x_126:
[----:B------:R-:W-:Y:S05]  /*0ba0*/  BSYNC.RECONVERGENT B2 ;  /* 0x0000000000027941 */ /* 0x000fea0003800200 */
.L_x_125:
        /* <DEDUP_REMOVED lines=16> */
.L_x_128:
[----:B------:R-:W-:Y:S05]  /*0cb0*/  BSYNC.RECONVERGENT B2 ;  /* 0x0000000000027941 */ /* 0x000fea0003800200 */
.L_x_127:
        /* <DEDUP_REMOVED lines=16> */
[----:B------:R-:W-:-:S07]  /*0dc0*/  IMAD.MOV.U32 R13, RZ, RZ, R11 ;  /* 0x000000ffff0d7224 */ /* 0x000fce00078e000b */
.L_x_130:
[----:B------:R-:W-:Y:S05]  /*0dd0*/  BSYNC.RECONVERGENT B2 ;  /* 0x0000000000027941 */ /* 0x000fea0003800200 */
.L_x_129:
        /* <DEDUP_REMOVED lines=16> */
.L_x_132:
[----:B------:R-:W-:Y:S05]  /*0ee0*/  BSYNC.RECONVERGENT B2 ;  /* 0x0000000000027941 */ /* 0x000fea0003800200 */
.L_x_131:
        /* <DEDUP_REMOVED lines=17> */
.L_x_134:
[----:B------:R-:W-:Y:S05]  /*1000*/  BSYNC.RECONVERGENT B2 ;  /* 0x0000000000027941 */ /* 0x000fea0003800200 */
.L_x_133:
        /* <DEDUP_REMOVED lines=16> */
.L_x_136:
[----:B------:R-:W-:Y:S05]  /*1110*/  BSYNC.RECONVERGENT B2 ;  /* 0x0000000000027941 */ /* 0x000fea0003800200 */
.L_x_135:
        /* <DEDUP_REMOVED lines=17> */
.L_x_138:
[----:B------:R-:W-:Y:S05]  /*1230*/  BSYNC.RECONVERGENT B2 ;  /* 0x0000000000027941 */ /* 0x000fea0003800200 */
.L_x_137:
[----:B------:R-:W-:Y:S01]  /*1240*/  VIADD R9, R9, 0x8 ;  /* 0x0000000809097836 */ /* 0x000fe20000000000 */
[----:B------:R2:W-:Y:S01]  /*1250*/  STG.E desc[UR8][R4.64+0xc0], R13 ;  /* 0x0000c00d04007986 */ /* 0x0005e2000c101908 */
[----:B------:R-:W-:Y:S01]  /*1260*/  UIADD3 UR4, UPT, UPT, UR4, 0x80, URZ ;  /* 0x0000008004047890 */ /* 0x000fe2000fffe0ff */
[----:B------:R-:W-:Y:S01]  /*1270*/  IADD3 R8, PT, PT, R8, 0x80, RZ ;  /* 0x0000008008087810 */ /* 0x000fe20007ffe0ff */
[----:B------:R-:W-:Y:S01]  /*1280*/  BAR.SYNC.DEFER_BLOCKING 0x0 ;  /* 0x0000000000007b1d */ /* 0x000fe20000010000 */
[----:B------:R-:W-:-:S13]  /*1290*/  ISETP.NE.AND P0, PT, R9, RZ, PT ;  /* 0x000000ff0900720c */ /* 0x000fda0003f05270 */
[----:B--2---:R-:W-:Y:S05]  /*12a0*/  @P0 BRA `(.L_x_139) ;  /* 0xfffffff400b00947 */ /* 0x004fea000383ffff */
.L_x_122:
[----:B------:R-:W-:-:S13]  /*12b0*/  ISETP.NE.AND P0, PT, R17, RZ, PT ;  /* 0x000000ff1100720c */ /* 0x000fda0003f05270 */
[----:B------:R-:W-:Y:S05]  /*12c0*/  @!P0 EXIT ;  /* 0x000000000000894d */ /* 0x000fea0003800000 */
[----:B------:R-:W-:-:S13]  /*12d0*/  ISETP.GE.U32.AND P0, PT, R17, 0x4, PT ;  /* 0x000000041100780c */ /* 0x000fda0003f06070 */
[----:B------:R-:W-:Y:S05]  /*12e0*/  @!P0 BRA `(.L_x_140) ;  /* 0x0000000400288947 */ /* 0x000fea0003800000 */
[----:B------:R-:W2:Y:S01]  /*12f0*/  LDC.64 R4, c[0x0][0x380] ;  /* 0x0000e000ff047b82 */ /* 0x000ea20000000a00 */
        /* <DEDUP_REMOVED lines=15> */
[----:B-1----:R-:W-:Y:S05]  /*13f0*/  CALL.REL.NOINC `($__internal_1_$__cuda_sm3x_div_rn_noftz_f32_slowpath) ;  /* 0x0000000400f47944 */ /* 0x002fea0003c00000 */
[----:B------:R-:W-:-:S07]  /*1400*/  IMAD.MOV.U32 R9, RZ, RZ, R11 ;  /* 0x000000ffff097224 */ /* 0x000fce00078e000b */
.L_x_142:
[----:B------:R-:W-:Y:S05]  /*1410*/  BSYNC.RECONVERGENT B2 ;  /* 0x0000000000027941 */ /* 0x000fea0003800200 */
.L_x_141:
        /* <DEDUP_REMOVED lines=16> */
.L_x_144:
[----:B------:R-:W-:Y:S05]  /*1520*/  BSYNC.RECONVERGENT B2 ;  /* 0x0000000000027941 */ /* 0x000fea0003800200 */
.L_x_143:
        /* <DEDUP_REMOVED lines=16> */
[----:B------:R-:W-:-:S07]  /*1630*/  MOV R9, R11 ;  /* 0x0000000b00097202 */ /* 0x000fce0000000f00 */
.L_x_146:
[----:B------:R-:W-:Y:S05]  /*1640*/  BSYNC.RECONVERGENT B2 ;  /* 0x0000000000027941 */ /* 0x000fea0003800200 */
.L_x_145:
        /* <DEDUP_REMOVED lines=16> */
.L_x_148:
[----:B------:R-:W-:Y:S05]  /*1750*/  BSYNC.RECONVERGENT B2 ;  /* 0x0000000000027941 */ /* 0x000fea0003800200 */
.L_x_147:
[----:B------:R2:W-:Y:S01]  /*1760*/  STG.E desc[UR8][R4.64+0xc0], R11 ;  /* 0x0000c00b04007986 */ /* 0x0005e2000c101908 */
[----:B------:R-:W-:Y:S01]  /*1770*/  UIADD3 UR4, UPT, UPT, UR4, 0x40, URZ ;  /* 0x0000004004047890 */ /* 0x000fe2000fffe0ff */
[----:B------:R-:W-:Y:S11]  /*1780*/  BAR.SYNC.DEFER_BLOCKING 0x0 ;  /* 0x0000000000007b1d */ /* 0x000ff60000010000 */
.L_x_140:
[----:B------:R-:W-:-:S13]  /*1790*/  LOP3.LUT P0, R7, R7, 0x3, RZ, 0xc0, !PT ;  /* 0x0000000307077812 */ /* 0x000fda000780c0ff */
[----:B------:R-:W-:Y:S05]  /*17a0*/  @!P0 EXIT ;  /* 0x000000000000894d */ /* 0x000fea0003800000 */
[----:B------:R-:W-:-:S13]  /*17b0*/  ISETP.NE.AND P0, PT, R7, 0x1, PT ;  /* 0x000000010700780c */ /* 0x000fda0003f05270 */
[----:B------:R-:W-:Y:S05]  /*17c0*/  @!P0 BRA `(.L_x_149) ;  /* 0x0000000000a08947 */ /* 0x000fea0003800000 */
[----:B--2---:R-:W2:Y:S01]  /*17d0*/  LDC.64 R4, c[0x0][0x380] ;  /* 0x0000e000ff047b82 */ /* 0x004ea20000000a00 */
        /* <DEDUP_REMOVED lines=17> */
.L_x_151:
[----:B------:R-:W-:Y:S05]  /*18f0*/  BSYNC.RECONVERGENT B2 ;  /* 0x0000000000027941 */ /* 0x000fea0003800200 */
.L_x_150:
        /* <DEDUP_REMOVED lines=17> */
.L_x_153:
[----:B------:R-:W-:Y:S05]  /*1a10*/  BSYNC.RECONVERGENT B2 ;  /* 0x0000000000027941 */ /* 0x000fea0003800200 */
.L_x_152:
[----:B------:R3:W-:Y:S01]  /*1a20*/  STG.E desc[UR8][R4.64+0x40], R9 ;  /* 0x0000400904007986 */ /* 0x0007e2000c101908 */
[----:B------:R-:W-:Y:S01]  /*1a30*/  UIADD3 UR4, UPT, UPT, UR4, 0x20, URZ ;  /* 0x0000002004047890 */ /* 0x000fe2000fffe0ff */
[----:B------:R-:W-:Y:S11]  /*1a40*/  BAR.SYNC.DEFER_BLOCKING 0x0 ;  /* 0x0000000000007b1d */ /* 0x000ff60000010000 */
.L_x_149:
        /* <DEDUP_REMOVED lines=20> */
.L_x_155:
[----:B------:R-:W-:Y:S05]  /*1b90*/  BSYNC.RECONVERGENT B2 ;  /* 0x0000000000027941 */ /* 0x000fea0003800200 */
.L_x_154:
[----:B------:R-:W-:Y:S01]  /*1ba0*/  STG.E desc[UR8][R4.64], R7 ;  /* 0x0000000704007986 */ /* 0x000fe2000c101908 */
[----:B------:R-:W-:Y:S06]  /*1bb0*/  BAR.SYNC.DEFER_BLOCKING 0x0 ;  /* 0x0000000000007b1d */ /* 0x000fec0000010000 */
[----:B------:R-:W-:Y:S05]  /*1bc0*/  EXIT ;  /* 0x000000000000794d */ /* 0x000fea0003800000 */
        .weak           $__internal_1_$__cuda_sm3x_div_rn_noftz_f32_slowpath
        .type           $__internal_1_$__cuda_sm3x_div_rn_noftz_f32_slowpath,@function
        .size           $__internal_1_$__cuda_sm3x_div_rn_noftz_f32_slowpath,(.L_x_172 - $__internal_1_$__cuda_sm3x_div_rn_noftz_f32_slowpath)
$__internal_1_$__cuda_sm3x_div_rn_noftz_f32_slowpath:
        /* <DEDUP_REMOVED lines=9> */
[----:B------:R-:W-:Y:S01]  /*1c60*/  @!P0 IMAD.MOV.U32 R13, RZ, RZ, RZ ;  /* 0x000000ffff0d8224 */ /* 0x000fe200078e00ff */
        /* <DEDUP_REMOVED lines=19> */
[----:B------:R-:W-:Y:S01]  /*1da0*/  @P0 MOV R13, RZ ;  /* 0x000000ff000d0202 */ /* 0x000fe20000000f00 */
[----:B------:R-:W-:Y:S01]  /*1db0*/  @!P0 FFMA R0, R0, 1.84467440737095516160e+19, RZ ;  /* 0x5f80000000008823 */ /* 0x000fe200000000ff */
[----:B------:R-:W-:Y:S01]  /*1dc0*/  @!P0 MOV R13, 0xffffffc0 ;  /* 0xffffffc0000d8802 */ /* 0x000fe20000000f00 */
[----:B------:R-:W-:-:S04]  /*1dd0*/  @!P1 FFMA R3, R3, 1.84467440737095516160e+19, RZ ;  /* 0x5f80000003039823 */ /* 0x000fc800000000ff */
[----:B------:R-:W-:-:S07]  /*1de0*/  @!P1 VIADD R13, R13, 0x40 ;  /* 0x000000400d0d9836 */ /* 0x000fce0000000000 */
.L_x_157:
[----:B------:R-:W-:Y:S01]  /*1df0*/  LEA R14, R11, 0xc0800000, 0x17 ;  /* 0xc08000000b0e7811 */ /* 0x000fe200078eb8ff */
[----:B------:R-:W-:Y:S03]  /*1e00*/  BSSY.RECONVERGENT B1, `(.L_x_162) ;  /* 0x0000036000017945 */ /* 0x000fe60003800200 */
[----:B------:R-:W-:Y:S02]  /*1e10*/  IADD3 R18, PT, PT, -R14, R3, RZ ;  /* 0x000000030e127210 */ /* 0x000fe40007ffe1ff */
[----:B------:R-:W-:Y:S02]  /*1e20*/  IADD3 R14, PT, PT, R16, -0x7f, RZ ;  /* 0xffffff81100e7810 */ /* 0x000fe40007ffe0ff */
[----:B------:R-:W0:Y:S01]  /*1e30*/  MUFU.RCP R3, R18 ;  /* 0x0000001200037308 */ /* 0x000e220000001000 */
[----:B------:R-:W-:Y:S02]  /*1e40*/  FADD.FTZ R15, -R18, -RZ ;  /* 0x800000ff120f7221 */ /* 0x000fe40000010100 */
[C---:B------:R-:W-:Y:S01]  /*1e50*/  IMAD R0, R14.reuse, -0x800000, R0 ;  /* 0xff8000000e007824 */ /* 0x040fe200078e0200 */
[----:B------:R-:W-:-:S05]  /*1e60*/  IADD3 R14, PT, PT, R14, 0x7f, -R11 ;  /* 0x0000007f0e0e7810 */ /* 0x000fca0007ffe80b */
[----:B------:R-:W-:Y:S02]  /*1e70*/  IMAD.IADD R14, R14, 0x1, R13 ;  /* 0x000000010e0e7824 */ /* 0x000fe400078e020d */
[----:B0-----:R-:W-:-:S04]  /*1e80*/  FFMA R16, R3, R15, 1 ;  /* 0x3f80000003107423 */ /* 0x001fc8000000000f */
        /* <DEDUP_REMOVED lines=22> */
[C---:B------:R-:W-:Y:S02]  /*1ff0*/  ISETP.NE.AND P1, PT, R18.reuse, RZ, PT ;  /* 0x000000ff1200720c */ /* 0x040fe40003f25270 */
        /* <DEDUP_REMOVED lines=18> */
.L_x_164:
[----:B------:R-:W-:-:S04]  /*2120*/  LOP3.LUT R0, R0, 0x80000000, RZ, 0xc0, !PT ;  /* 0x8000000000007812 */ /* 0x000fc800078ec0ff */
[----:B------:R-:W-:Y:S01]  /*2130*/  LOP3.LUT R0, R0, 0x7f800000, RZ, 0xfc, !PT ;  /* 0x7f80000000007812 */ /* 0x000fe200078efcff */
[----:B------:R-:W-:Y:S06]  /*2140*/  BRA `(.L_x_165) ;  /* 0x0000000000047947 */ /* 0x000fec0003800000 */
.L_x_163:
[----:B------:R-:W-:-:S07]  /*2150*/  IMAD R0, R14, 0x800000, R0 ;  /* 0x008000000e007824 */ /* 0x000fce00078e0200 */
.L_x_165:
[----:B------:R-:W-:Y:S05]  /*2160*/  BSYNC.RECONVERGENT B1 ;  /* 0x0000000000017941 */ /* 0x000fea0003800200 */
.L_x_162:
[----:B------:R-:W-:Y:S05]  /*2170*/  BRA `(.L_x_166) ;  /* 0x0000000000207947 */ /* 0x000fea0003800000 */
.L_x_161:
[----:B------:R-:W-:-:S04]  /*2180*/  LOP3.LUT R0, R3, 0x80000000, R0, 0x48, !PT ;  /* 0x8000000003007812 */ /* 0x000fc800078e4800 */
[----:B------:R-:W-:Y:S01]  /*2190*/  LOP3.LUT R0, R0, 0x7f800000, RZ, 0xfc, !PT ;  /* 0x7f80000000007812 */ /* 0x000fe200078efcff */
[----:B------:R-:W-:Y:S06]  /*21a0*/  BRA `(.L_x_166) ;  /* 0x0000000000147947 */ /* 0x000fec0003800000 */
.L_x_160:
[----:B------:R-:W-:Y:S01]  /*21b0*/  LOP3.LUT R0, R3, 0x80000000, R0, 0x48, !PT ;  /* 0x8000000003007812 */ /* 0x000fe200078e4800 */
[----:B------:R-:W-:Y:S06]  /*21c0*/  BRA `(.L_x_166) ;  /* 0x00000000000c7947 */ /* 0x000fec0003800000 */
.L_x_159:
[----:B------:R-:W0:Y:S01]  /*21d0*/  MUFU.RSQ R0, -QNAN ;  /* 0xffc0000000007908 */ /* 0x000e220000001400 */
[----:B------:R-:W-:Y:S05]  /*21e0*/  BRA `(.L_x_166) ;  /* 0x0000000000047947 */ /* 0x000fea0003800000 */
.L_x_158:
[----:B------:R-:W-:-:S07]  /*21f0*/  FADD.FTZ R0, R0, R3 ;  /* 0x0000000300007221 */ /* 0x000fce0000010000 */
.L_x_166:
[----:B------:R-:W-:Y:S05]  /*2200*/  BSYNC.RECONVERGENT B0 ;  /* 0x0000000000007941 */ /* 0x000fea0003800200 */
.L_x_156:
[----:B------:R-:W-:Y:S01]  /*2210*/  HFMA2 R13, -RZ, RZ, 0, 0 ;  /* 0x00000000ff0d7431 */ /* 0x000fe200000001ff */
[----:B0-----:R-:W-:-:S03]  /*2220*/  MOV R11, R0 ;  /* 0x00000000000b7202 */ /* 0x001fc60000000f00 */
[----:B------:R-:W-:Y:S05]  /*2230*/  RET.REL.NODEC R12 `(_Z9NormalizePfii) ;  /* 0xffffffdc0c707950 */ /* 0x000fea0003c3ffff */
.L_x_167:
        /* <DEDUP_REMOVED lines=12> */
.L_x_172:


//--------------------- .text._Z26Matrix_dot_row_inplace_byCPfPjS_iii --------------------------
	.section	.text._Z26Matrix_dot_row_inplace_byCPfPjS_iii,"ax",@progbits
	.align	128
        .global         _Z26Matrix_dot_row_inplace_byCPfPjS_iii
        .type           _Z26Matrix_dot_row_inplace_byCPfPjS_iii,@function
        .size           _Z26Matrix_dot_row_inplace_byCPfPjS_iii,(.L_x_179 - _Z26Matrix_dot_row_inplace_byCPfPjS_iii)
        .other          _Z26Matrix_dot_row_inplace_byCPfPjS_iii,@"STO_CUDA_ENTRY STV_DEFAULT"
_Z26Matrix_dot_row_inplace_byCPfPjS_iii:
.text._Z26Matrix_dot_row_inplace_byCPfPjS_iii:
[----:B------:R-:W-:Y:S01]  /*0000*/  LDC R1, c[0x0][0x37c] ;  /* 0x0000df00ff017b82 */ /* 0x000fe20000000800 */
[----:B------:R-:W0:Y:S07]  /*0010*/  S2R R9, SR_TID.Y ;  /* 0x0000000000097919 */ /* 0x000e2e0000002200 */
[----:B------:R-:W0:Y:S01]  /*0020*/  S2UR UR4, SR_CTAID.Y ;  /* 0x00000000000479c3 */ /* 0x000e220000002600 */
[----:B------:R-:W1:Y:S07]  /*0030*/  LDCU UR5, c[0x0][0x398] ;  /* 0x00007300ff0577ac */ /* 0x000e6e0008000800 */
[----:B------:R-:W0:Y:S02]  /*0040*/  LDC R0, c[0x0][0x364] ;  /* 0x0000d900ff007b82 */ /* 0x000e240000000800 */
[----:B0-----:R-:W-:-:S05]  /*0050*/  IMAD R9, R0, UR4, R9 ;  /* 0x0000000400097c24 */ /* 0x001fca000f8e0209 */
[----:B-1----:R-:W-:-:S13]  /*0060*/  ISETP.GE.AND P0, PT, R9, UR5, PT ;  /* 0x0000000509007c0c */ /* 0x002fda000bf06270 */
[----:B------:R-:W-:Y:S05]  /*0070*/  @P0 EXIT ;  /* 0x000000000000094d */ /* 0x000fea0003800000 */
[----:B------:R-:W0:Y:S01]  /*0080*/  LDC.64 R2, c[0x0][0x388] ;  /* 0x0000e200ff027b82 */ /* 0x000e220000000a00 */
[----:B------:R-:W1:Y:S01]  /*0090*/  LDCU.64 UR4, c[0x0][0x358] ;  /* 0x00006b00ff0477ac */ /* 0x000e620008000a00 */
[----:B------:R-:W2:Y:S01]  /*00a0*/  S2R R0, SR_CTAID.X ;  /* 0x0000000000007919 */ /* 0x000ea20000002500 */
[----:B------:R-:W2:Y:S01]  /*00b0*/  S2R R11, SR_TID.X ;  /* 0x00000000000b7919 */ /* 0x000ea20000002100 */
[----:B------:R-:W2:Y:S04]  /*00c0*/  LDCU UR6, c[0x0][0x360] ;  /* 0x00006c00ff0677ac */ /* 0x000ea80008000800 */
[----:B------:R-:W3:Y:S01]  /*00d0*/  LDC.64 R6, c[0x0][0x390] ;  /* 0x0000e400ff067b82 */ /* 0x000ee20000000a00 */
[----:B------:R-:W4:Y:S07]  /*00e0*/  LDCU UR7, c[0x0][0x39c] ;  /* 0x00007380ff0777ac */ /* 0x000f2e0008000800 */
[----:B------:R-:W5:Y:S01]  /*00f0*/  LDC.64 R4, c[0x0][0x380] ;  /* 0x0000e000ff047b82 */ /* 0x000f620000000a00 */
[----:B0-----:R-:W-:-:S06]  /*0100*/  IMAD.WIDE.U32 R2, R9, 0x4, R2 ;  /* 0x0000000409027825 */ /* 0x001fcc00078e0002 */
[----:B-1----:R-:W3:Y:S01]  /*0110*/  LDG.E R3, desc[UR4][R2.64] ;  /* 0x0000000402037981 */ /* 0x002ee2000c1e1900 */
[----:B--2---:R-:W-:-:S04]  /*0120*/  IMAD R0, R0, UR6, R11 ;  /* 0x0000000600007c24 */ /* 0x004fc8000f8e020b */
[----:B----4-:R-:W-:-:S04]  /*0130*/  IMAD R11, R9, UR7, R0 ;  /* 0x00000007090b7c24 */ /* 0x010fc8000f8e0200 */
[----:B-----5:R-:W-:Y:S01]  /*0140*/  IMAD.WIDE R4, R11, 0x4, R4 ;  /* 0x000000040b047825 */ /* 0x020fe200078e0204 */
[----:B------:R-:W-:Y:S03]  /*0150*/  BAR.SYNC.DEFER_BLOCKING 0x0 ;  /* 0x0000000000007b1d */ /* 0x000fe60000010000 */
[----:B---3--:R-:W-:-:S04]  /*0160*/  IMAD R9, R3, UR7, R0 ;  /* 0x0000000703097c24 */ /* 0x008fc8000f8e0200 */
[----:B------:R-:W-:Y:S02]  /*0170*/  IMAD.WIDE.U32 R2, R9, 0x4, R6 ;  /* 0x0000000409027825 */ /* 0x000fe400078e0006 */
[----:B------:R-:W2:Y:S04]  /*0180*/  LDG.E R7, desc[UR4][R4.64] ;  /* 0x0000000404077981 */ /* 0x000ea8000c1e1900 */
[----:B------:R-:W2:Y:S01]  /*0190*/  LDG.E R2, desc[UR4][R2.64] ;  /* 0x0000000402027981 */ /* 0x000ea2000c1e1900 */
[----:B------:R-:W-:Y:S01]  /*01a0*/  BAR.SYNC.DEFER_BLOCKING 0x0 ;  /* 0x0000000000007b1d */ /* 0x000fe20000010000 */
[----:B--2---:R-:W-:-:S05]  /*01b0*/  FMUL R7, R2, R7 ;  /* 0x0000000702077220 */ /* 0x004fca0000400000 */
[----:B------:R-:W-:Y:S02]  /*01c0*/  STG.E desc[UR4][R4.64], R7 ;  /* 0x0000000704007986 */ /* 0x000fe4000c101904 */
[----:B------:R-:W-:Y:S06]  /*01d0*/  BAR.SYNC.DEFER_BLOCKING 0x0 ;  /* 0x0000000000007b1d */ /* 0x000fec0000010000 */
[----:B------:R-:W-:Y:S05]  /*01e0*/  EXIT ;  /* 0x000000000000794d */ /* 0x000fea0003800000 */
.L_x_168:
        /* <DEDUP_REMOVED lines=9> */
.L_x_179:


//--------------------- .text._Z9matdot_ipPfS_iii --------------------------
	.section	.text._Z9matdot_ipPfS_iii,"ax",@progbits
	.align	128
        .global         _Z9matdot_ipPfS_iii
        .type           _Z9matdot_ipPfS_iii,@function
        .size           _Z9matdot_ipPfS_iii,(.L_x_180 - _Z9matdot_ipPfS_iii)
        .other          _Z9matdot_ipPfS_iii,@"STO_CUDA_ENTRY STV_DEFAULT"
_Z9matdot_ipPfS_iii:
.text._Z9matdot_ipPfS_iii:
[----:B------:R-:W-:Y:S01]  /*0000*/  LDC R1, c[0x0][0x37c] ;  /* 0x0000df00ff017b82 */ /* 0x000fe20000000800 */
[----:B------:R-:W0:Y:S07]  /*0010*/  S2R R7, SR_TID.Y ;  /* 0x0000000000077919 */ /* 0x000e2e0000002200 */
[----:B------:R-:W1:Y:S01]  /*0020*/  LDC R3, c[0x0][0x360] ;  /* 0x0000d800ff037b82 */ /* 0x000e620000000800 */
[----:B------:R-:W2:Y:S01]  /*0030*/  LDCU.64 UR6, c[0x0][0x390] ;  /* 0x00007200ff0677ac */ /* 0x000ea20008000a00 */
[----:B------:R-:W1:Y:S06]  /*0040*/  S2R R0, SR_TID.X ;  /* 0x0000000000007919 */ /* 0x000e6c0000002100 */
[----:B------:R-:W0:Y:S08]  /*0050*/  S2UR UR5, SR_CTAID.Y ;  /* 0x00000000000579c3 */ /* 0x000e300000002600 */
[----:B------:R-:W0:Y:S08]  /*0060*/  LDC R2, c[0x0][0x364] ;  /* 0x0000d900ff027b82 */ /* 0x000e300000000800 */
[----:B------:R-:W1:Y:S01]  /*0070*/  S2UR UR4, SR_CTAID.X ;  /* 0x00000000000479c3 */ /* 0x000e620000002500 */
[----:B0-----:R-:W-:-:S05]  /*0080*/  IMAD R7, R2, UR5, R7 ;  /* 0x0000000502077c24 */ /* 0x001fca000f8e0207 */
[----:B--2---:R-:W-:Y:S01]  /*0090*/  ISETP.GE.AND P0, PT, R7, UR7, PT ;  /* 0x0000000707007c0c */ /* 0x004fe2000bf06270 */
[----:B-1----:R-:W-:-:S05]  /*00a0*/  IMAD R0, R3, UR4, R0 ;  /* 0x0000000403007c24 */ /* 0x002fca000f8e0200 */
[----:B------:R-:W-:-:S13]  /*00b0*/  ISETP.GE.OR P0, PT, R0, UR6, P0 ;  /* 0x0000000600007c0c */ /* 0x000fda0008706670 */
[----:B------:R-:W-:Y:S05]  /*00c0*/  @P0 BRA `(.L_x_169) ;  /* 0x00000000004c0947 */ /* 0x000fea0003800000 */
[----:B------:R-:W0:Y:S01]  /*00d0*/  LDC.64 R8, c[0x0][0x358] ;  /* 0x0000d600ff087b82 */ /* 0x000e220000000a00 */
[----:B------:R-:W1:Y:S07]  /*00e0*/  LDCU UR4, c[0x0][0x398] ;  /* 0x00007300ff0477ac */ /* 0x000e6e0008000800 */
[----:B------:R-:W2:Y:S08]  /*00f0*/  LDC.64 R4, c[0x0][0x388] ;  /* 0x0000e200ff047b82 */ /* 0x000eb00000000a00 */
[----:B------:R-:W3:Y:S01]  /*0100*/  LDC.64 R2, c[0x0][0x380] ;  /* 0x0000e000ff027b82 */ /* 0x000ee20000000a00 */
[----:B-1----:R-:W-:Y:S01]  /*0110*/  IMAD R7, R0, UR4, R7 ;  /* 0x0000000400077c24 */ /* 0x002fe2000f8e0207 */
[----:B0-----:R-:W-:-:S02]  /*0120*/  R2UR UR8, R8 ;  /* 0x00000000080872ca */ /* 0x001fc400000e0000 */
[C---:B------:R-:W-:Y:S02]  /*0130*/  R2UR UR9, R9.reuse ;  /* 0x00000000090972ca */ /* 0x040fe400000e0000 */
[----:B------:R-:W-:Y:S02]  /*0140*/  R2UR UR6, R8 ;  /* 0x00000000080672ca */ /* 0x000fe400000e0000 */
[----:B------:R-:W-:Y:S01]  /*0150*/  R2UR UR7, R9 ;  /* 0x00000000090772ca */ /* 0x000fe200000e0000 */
[----:B--2---:R-:W-:-:S08]  /*0160*/  IMAD.WIDE R4, R7, 0x4, R4 ;  /* 0x0000000407047825 */ /* 0x004fd000078e0204 */
[----:B------:R-:W2:Y:S01]  /*0170*/  LDG.E R5, desc[UR8][R4.64] ;  /* 0x0000000804057981 */ /* 0x000ea2000c1e1900 */
[----:B---3--:R-:W-:-:S05]  /*0180*/  IMAD.WIDE R2, R7, 0x4, R2 ;  /* 0x0000000407027825 */ /* 0x008fca00078e0202 */
[----:B------:R-:W2:Y:S01]  /*0190*/  LDG.E R0, desc[UR6][R2.64] ;  /* 0x0000000602007981 */ /* 0x000ea2000c1e1900 */
[----:B------:R-:W-:Y:S05]  /*01a0*/  WARPSYNC.ALL ;  /* 0x0000000000007948 */ /* 0x000fea0003800000 */
[----:B------:R-:W-:Y:S02]  /*01b0*/  R2UR UR4, R8 ;  /* 0x00000000080472ca */ /* 0x000fe400000e0000 */
[----:B------:R-:W-:Y:S01]  /*01c0*/  R2UR UR5, R9 ;  /* 0x00000000090572ca */ /* 0x000fe200000e0000 */
[----:B------:R-:W-:Y:S01]  /*01d0*/  BAR.SYNC.DEFER_BLOCKING 0x0 ;  /* 0x0000000000007b1d */ /* 0x000fe20000010000 */
[----:B--2---:R-:W-:-:S11]  /*01e0*/  FMUL R7, R0, R5 ;  /* 0x0000000500077220 */ /* 0x004fd60000400000 */
[----:B------:R0:W-:Y:S02]  /*01f0*/  STG.E desc[UR4][R2.64], R7 ;  /* 0x0000000702007986 */ /* 0x0001e4000c101904 */
.L_x_169:
[----:B------:R-:W-:Y:S05]  /*0200*/  WARPSYNC.ALL ;  /* 0x0000000000007948 */ /* 0x000fea0003800000 */
[----:B------:R-:W-:Y:S06]  /*0210*/  BAR.SYNC.DEFER_BLOCKING 0x0 ;  /* 0x0000000000007b1d */ /* 0x000fec0000010000 */
[----:B------:R-:W-:Y:S05]  /*0220*/  EXIT ;  /* 0x000000000000794d */ /* 0x000fea0003800000 */
.L_x_170:
        /* <DEDUP_REMOVED lines=13> */
.L_x_180:


//--------------------- .nv.shared._Z11mvNormalPDFPfS_S_iiii --------------------------
	.section	.nv.shared._Z11mvNormalPDFPfS_S_iiii,"aw",@nobits
	.sectionflags	@""
	.align	16
	.zero		1024


//--------------------- .nv.shared.reserved.0     --------------------------
	.section	.nv.shared.reserved.0,"aw",@nobits
	.weak		__nv_reservedSMEM_offset_0_alias
	.size		__nv_reservedSMEM_offset_0_alias, 0, 64
	.other		__nv_reservedSMEM_offset_0_alias,@"STO_CUDA_RESERVED_SHARED STV_DEFAULT"
__nv_reservedSMEM_offset_0_alias:
	.zero		0
	.zero		64


//--------------------- .nv.shared._Z23sampleFromMeasureMediumPfS_Piiii --------------------------
	.section	.nv.shared._Z23sampleFromMeasureMediumPfS_Piiii,"aw",@nobits
	.sectionflags	@""
	.align	16
.nv.shared._Z23sampleFromMeasureMediumPfS_Piiii:
	.zero		3328


//--------------------- .nv.shared._Z23GetMaxFromMeasureMediumPfPiii --------------------------
	.section	.nv.shared._Z23GetMaxFromMeasureMediumPfPiii,"aw",@nobits
	.sectionflags	@""
	.align	16
.nv.shared._Z23GetMaxFromMeasureMediumPfPiii:
	.zero		3072


//--------------------- .nv.shared._Z8SumLog_KPfiiS_ --------------------------
	.section	.nv.shared._Z8SumLog_KPfiiS_,"aw",@nobits
	.sectionflags	@""
	.align	16
.nv.shared._Z8SumLog_KPfiiS_:
	.zero		3200


//--------------------- .nv.shared._Z13Normalize_logPfii --------------------------
	.section	.nv.shared._Z13Normalize_logPfii,"aw",@nobits
	.sectionflags	@""
	.align	16
.nv.shared._Z13Normalize_logPfii:
	.zero		3200


//--------------------- .nv.shared._Z9NormalizePfii --------------------------
	.section	.nv.shared._Z9NormalizePfii,"aw",@nobits
	.sectionflags	@""
	.align	16
.nv.shared._Z9NormalizePfii:
	.zero		3200


//--------------------- .nv.shared._Z26Matrix_dot_row_inplace_byCPfPjS_iii --------------------------
	.section	.nv.shared._Z26Matrix_dot_row_inplace_byCPfPjS_iii,"aw",@nobits
	.sectionflags	@""
	.align	16
	.zero		1024


//--------------------- .nv.shared._Z9matdot_ipPfS_iii --------------------------
	.section	.nv.shared._Z9matdot_ipPfS_iii,"aw",@nobits
	.sectionflags	@""
	.align	16
	.zero		1024


//--------------------- .nv.constant0._Z11mvNormalPDFPfS_S_iiii --------------------------
	.section	.nv.constant0._Z11mvNormalPDFPfS_S_iiii,"a",@progbits
	.sectionflags	@""
	.align	4
.nv.constant0._Z11mvNormalPDFPfS_S_iiii:
	.zero		936


//--------------------- .nv.constant0._Z23sampleFromMeasureMediumPfS_Piiii --------------------------
	.section	.nv.constant0._Z23sampleFromMeasureMediumPfS_Piiii,"a",@progbits
	.sectionflags	@""
	.align	4
.nv.constant0._Z23sampleFromMeasureMediumPfS_Piiii:
	.zero		932


//--------------------- .nv.constant0._Z23GetMaxFromMeasureMediumPfPiii --------------------------
	.section	.nv.constant0._Z23GetMaxFromMeasureMediumPfPiii,"a",@progbits
	.sectionflags	@""
	.align	4
.nv.constant0._Z23GetMaxFromMeasureMediumPfPiii:
	.zero		920


//--------------------- .nv.constant0._Z8SumLog_KPfiiS_ --------------------------
	.section	.nv.constant0._Z8SumLog_KPfiiS_,"a",@progbits
	.sectionflags	@""
	.align	4
.nv.constant0._Z8SumLog_KPfiiS_:
	.zero		920


//--------------------- .nv.constant0._Z13Normalize_logPfii --------------------------
	.section	.nv.constant0._Z13Normalize_logPfii,"a",@progbits
	.sectionflags	@""
	.align	4
.nv.constant0._Z13Normalize_logPfii:
	.zero		912


//--------------------- .nv.constant0._Z9NormalizePfii --------------------------
	.section	.nv.constant0._Z9NormalizePfii,"a",@progbits
	.sectionflags	@""
	.align	4
.nv.constant0._Z9NormalizePfii:
	.zero		912


//--------------------- .nv.constant0._Z26Matrix_dot_row_inplace_byCPfPjS_iii --------------------------
	.section	.nv.constant0._Z26Matrix_dot_row_inplace_byCPfPjS_iii,"a",@progbits
	.sectionflags	@""
	.align	4
.nv.constant0._Z26Matrix_dot_row_inplace_byCPfPjS_iii:
	.zero		932


//--------------------- .nv.constant0._Z9matdot_ipPfS_iii --------------------------
	.section	.nv.constant0._Z9matdot_ipPfS_iii,"a",@progbits
	.sectionflags	@""
	.align	4
.nv.constant0._Z9matdot_ipPfS_iii:
	.zero		924


//--------------------- SYMBOLS --------------------------

	.type		.nv.reservedSmem.offset0,@object
	.size		.nv.reservedSmem.offset0,0x4
	.type		.nv.reservedSmem.cap,@object
	.size		.nv.reservedSmem.cap,0x4
